// auto-generated by cutlass_sweep.gemm — config: {"arch": "sm_100", "cluster_m": 1, "cluster_n": 8, "dtype": "mxfp4", "dtype_b": "mxfp4", "layout": "nt", "stages": 0, "tile_k": 256, "tile_m": 128, "tile_n": 128}
#include "cutlass/cutlass.h"
#include "cutlass/gemm/collective/collective_builder.hpp"
#include "cutlass/gemm/device/gemm_universal_adapter.h"
#include "cutlass/gemm/kernel/gemm_universal.hpp"
#include "cutlass/epilogue/collective/collective_builder.hpp"

using ElemA = cutlass::mx_float4_t<cutlass::float_e2m1_t>;
using ElemB = cutlass::mx_float4_t<cutlass::float_e2m1_t>;
using ElemCD = cutlass::bfloat16_t;
using Acc  = float;
using TileShape    = cute::Shape<cute::_128, cute::_128, cute::_256>;
using ClusterShape = cute::Shape<cute::_1, cute::_8, cute::_1>;

using CollectiveEpilogue = typename cutlass::epilogue::collective::CollectiveBuilder<
    cutlass::arch::Sm100, cutlass::arch::OpClassTensorOp,
    TileShape, ClusterShape,
    cutlass::epilogue::collective::EpilogueTileAuto,
    Acc, Acc,
    ElemCD, cutlass::layout::RowMajor, 128 / cutlass::sizeof_bits<ElemCD>::value,
    ElemCD, cutlass::layout::RowMajor, 128 / cutlass::sizeof_bits<ElemCD>::value,
    cutlass::epilogue::collective::EpilogueScheduleAuto
  >::CollectiveOp;

using CollectiveMainloop = typename cutlass::gemm::collective::CollectiveBuilder<
    cutlass::arch::Sm100, cutlass::arch::OpClassBlockScaledTensorOp,
    ElemA, cutlass::layout::RowMajor, 32,
    ElemB, cutlass::layout::ColumnMajor, 32,
    Acc,
    TileShape, ClusterShape,
    cutlass::gemm::collective::StageCountAutoCarveout<static_cast<int>(sizeof(typename CollectiveEpilogue::SharedStorage))>,
    cutlass::gemm::collective::KernelScheduleAuto
  >::CollectiveOp;

using GemmKernel = cutlass::gemm::kernel::GemmUniversal<
    cute::Shape<int,int,int,int>,
    CollectiveMainloop,
    CollectiveEpilogue
>;
using Gemm = cutlass::gemm::device::GemmUniversalAdapter<GemmKernel>;

// Force the device kernel symbol into the cubin without needing a host main.
auto* _anchor = &cutlass::device_kernel<GemmKernel>;


// ===== COMPILED SASS (sm_100a) =====

	.target	sm_100a

	.elftype	@"ET_EXEC"


//--------------------- .note.nv.tkinfo           --------------------------
	.section	.note.nv.tkinfo,"",@"SHT_NOTE"
	.sectionflags	@"SHF_NOTE_NV_TKINFO"
	.tkinfo
        /*0018*/ 	.word	0x00000002
        /*0030*/ 	.string	""
        /*0030*/ 	.string	"ptxas"
        /*0030*/ 	.string	"Cuda compilation tools, release 13.0, V13.0.88"
        /*0030*/ 	.string	"Build cuda_13.0.r13.0/compiler.36424714_0"
        /*0030*/ 	.string	"-arch sm_100a -m 64 "



//--------------------- .note.nv.cuinfo           --------------------------
	.section	.note.nv.cuinfo,"",@"SHT_NOTE"
	.sectionflags	@"SHF_NOTE_NV_CUINFO"
        /*0018*/ 	.short	0x0002
        /*001a*/ 	.short	0x0064
        /*001c*/ 	.short	0x0082
	.zero		2


//--------------------- .nv.info                  --------------------------
	.section	.nv.info,"",@"SHT_CUDA_INFO"
	.align	4


	//----- nvinfo : EIATTR_REGCOUNT
	.align		4
        /*0000*/ 	.byte	0x04, 0x2f
        /*0002*/ 	.short	(.L_19 - .L_18)
	.align		4
.L_18:
        /*0004*/ 	.word	index@(_ZN7cutlass13device_kernelINS_4gemm6kernel13GemmUniversalIN4cute5tupleIJiiiiEEENS1_10collective13CollectiveMmaINS1_46MainloopSm100TmaUmmaWarpSpecializedBlockScaledILi5ELi2ELi2ENS5_IJNS4_1CILi1EEENSA_ILi8EEESB_EEEEENS5_IJNSA_ILi128EEESF_NSA_ILi256EEEEEENS5_IJNS_12float_e2m1_tENS_13float_ue8m0_tEEEENS5_IJNS5_IJlSB_lEEENS4_6LayoutINS5_IJNS5_IJNS5_IJNSA_ILi32EEENSA_ILi4EEEEEEiEEESQ_NS5_IJSB_iEEEEEENS5_IJNS5_IJNS5_IJNSA_ILi16EEESO_EEEiEEENS5_IJNS5_IJNSA_ILi0EEESB_EEENSA_ILi512EEEEEENS5_IJSW_iEEEEEEEEEEESK_S13_NS4_8TiledMMAINS4_8MMA_AtomIJNS4_17SM100_MMA_MXF4_SSISI_SI_fSJ_Li128ELi128ELi32ELNS4_4UMMA5MajorE0ELS18_0ELNS17_7ScaleInE0ELS19_0EEEEEENSM_INS5_IJSB_SB_SB_EEENS5_IJSW_SW_SW_EEEEENS5_IJNS4_10UnderscoreES1F_S1F_EEEEENS5_IJNS4_23SM90_TMA_LOAD_MULTICASTES1I_EEENS5_IJNS4_14ComposedLayoutINS4_7SwizzleILi3ELi4ELi3EEENS4_18smem_ptr_flag_bitsILi4EEENSM_INS5_IJSC_SG_EEENS5_IJSG_SB_EEEEEEENSM_INS5_IJNS5_IJNS5_IJSP_SB_EEENS5_IJSN_NSA_ILi2EEEEEEEEESB_NS5_IJS1U_S1U_EEEEEENS5_IJNS5_IJNS5_IJSU_SY_EEESX_EEESW_NS5_IJS1U_SY_EEEEEEEEEEEvNS4_8identityENS5_IJNS4_13SM90_TMA_LOADES26_EEES24_vS25_EENS_8epilogue10collective18CollectiveEpilogueINS29_23Sm100TmaWarpSpecializedILi4ELi2ELi32ELb1ELb0EEEJSH_NS5_IJNSM_ISF_SB_EENSM_ISN_SB_EEEEENS_10bfloat16_tESL_S2H_SL_NS29_6fusion15FusionCallbacksIS2D_NS2I_17LinearCombinationIS2H_fS2H_fLNS_15FloatRoundStyleE2EEESH_S2G_JEEENS4_5SM1004TMEM4LOAD26SM100_TMEM_LOAD_32dp32b32xES26_NS1K_INS1L_ILi2ELi4ELi3EEENS1N_ILi16EEENSM_INS5_IJSC_SN_EEENS5_IJSN_SB_EEEEEEENS4_39AutoVectorizingCopyWithAssumedAlignmentILi128EEENS4_14SM90_TMA_STOREES2X_S2Z_S2Z_EEEvvEEEEvNT_6ParamsE)
        /*0008*/ 	.word	0x0000006e


	//----- nvinfo : EIATTR_FRAME_SIZE
	.align		4
.L_19:
        /*000c*/ 	.byte	0x04, 0x11
        /*000e*/ 	.short	(.L_21 - .L_20)
	.align		4
.L_20:
        /*0010*/ 	.word	index@($__internal_2_$__cuda_sm10x_tcgen05_guardrail_trap_unallocated_columns_being_dealloced)
        /*0014*/ 	.word	0x00000000


	//----- nvinfo : EIATTR_FRAME_SIZE
	.align		4
.L_21:
        /*0018*/ 	.byte	0x04, 0x11
        /*001a*/ 	.short	(.L_23 - .L_22)
	.align		4
.L_22:
        /*001c*/ 	.word	index@($__internal_1_$__cuda_sm10x_tcgen05_guardrail_trap_phase_invalid_during_alloc)
        /*0020*/ 	.word	0x00000000


	//----- nvinfo : EIATTR_FRAME_SIZE
	.align		4
.L_23:
        /*0024*/ 	.byte	0x04, 0x11
        /*0026*/ 	.short	(.L_25 - .L_24)
	.align		4
.L_24:
        /*0028*/ 	.word	index@($__internal_0_$__cuda_sm10x_tcgen05_guardrail_trap_col_being_dealloced_not_returned_by_alloc)
        /*002c*/ 	.word	0x00000000


	//----- nvinfo : EIATTR_FRAME_SIZE
	.align		4
.L_25:
        /*0030*/ 	.byte	0x04, 0x11
        /*0032*/ 	.short	(.L_27 - .L_26)
	.align		4
.L_26:
        /*0034*/ 	.word	index@(_ZN7cutlass13device_kernelINS_4gemm6kernel13GemmUniversalIN4cute5tupleIJiiiiEEENS1_10collective13CollectiveMmaINS1_46MainloopSm100TmaUmmaWarpSpecializedBlockScaledILi5ELi2ELi2ENS5_IJNS4_1CILi1EEENSA_ILi8EEESB_EEEEENS5_IJNSA_ILi128EEESF_NSA_ILi256EEEEEENS5_IJNS_12float_e2m1_tENS_13float_ue8m0_tEEEENS5_IJNS5_IJlSB_lEEENS4_6LayoutINS5_IJNS5_IJNS5_IJNSA_ILi32EEENSA_ILi4EEEEEEiEEESQ_NS5_IJSB_iEEEEEENS5_IJNS5_IJNS5_IJNSA_ILi16EEESO_EEEiEEENS5_IJNS5_IJNSA_ILi0EEESB_EEENSA_ILi512EEEEEENS5_IJSW_iEEEEEEEEEEESK_S13_NS4_8TiledMMAINS4_8MMA_AtomIJNS4_17SM100_MMA_MXF4_SSISI_SI_fSJ_Li128ELi128ELi32ELNS4_4UMMA5MajorE0ELS18_0ELNS17_7ScaleInE0ELS19_0EEEEEENSM_INS5_IJSB_SB_SB_EEENS5_IJSW_SW_SW_EEEEENS5_IJNS4_10UnderscoreES1F_S1F_EEEEENS5_IJNS4_23SM90_TMA_LOAD_MULTICASTES1I_EEENS5_IJNS4_14ComposedLayoutINS4_7SwizzleILi3ELi4ELi3EEENS4_18smem_ptr_flag_bitsILi4EEENSM_INS5_IJSC_SG_EEENS5_IJSG_SB_EEEEEEENSM_INS5_IJNS5_IJNS5_IJSP_SB_EEENS5_IJSN_NSA_ILi2EEEEEEEEESB_NS5_IJS1U_S1U_EEEEEENS5_IJNS5_IJNS5_IJSU_SY_EEESX_EEESW_NS5_IJS1U_SY_EEEEEEEEEEEvNS4_8identityENS5_IJNS4_13SM90_TMA_LOADES26_EEES24_vS25_EENS_8epilogue10collective18CollectiveEpilogueINS29_23Sm100TmaWarpSpecializedILi4ELi2ELi32ELb1ELb0EEEJSH_NS5_IJNSM_ISF_SB_EENSM_ISN_SB_EEEEENS_10bfloat16_tESL_S2H_SL_NS29_6fusion15FusionCallbacksIS2D_NS2I_17LinearCombinationIS2H_fS2H_fLNS_15FloatRoundStyleE2EEESH_S2G_JEEENS4_5SM1004TMEM4LOAD26SM100_TMEM_LOAD_32dp32b32xES26_NS1K_INS1L_ILi2ELi4ELi3EEENS1N_ILi16EEENSM_INS5_IJSC_SN_EEENS5_IJSN_SB_EEEEEEENS4_39AutoVectorizingCopyWithAssumedAlignmentILi128EEENS4_14SM90_TMA_STOREES2X_S2Z_S2Z_EEEvvEEEEvNT_6ParamsE)
        /*0038*/ 	.word	0x00000000


	//----- nvinfo : EIATTR_MIN_STACK_SIZE
	.align		4
.L_27:
        /*003c*/ 	.byte	0x04, 0x12
        /*003e*/ 	.short	(.L_29 - .L_28)
	.align		4
.L_28:
        /*0040*/ 	.word	index@(_ZN7cutlass13device_kernelINS_4gemm6kernel13GemmUniversalIN4cute5tupleIJiiiiEEENS1_10collective13CollectiveMmaINS1_46MainloopSm100TmaUmmaWarpSpecializedBlockScaledILi5ELi2ELi2ENS5_IJNS4_1CILi1EEENSA_ILi8EEESB_EEEEENS5_IJNSA_ILi128EEESF_NSA_ILi256EEEEEENS5_IJNS_12float_e2m1_tENS_13float_ue8m0_tEEEENS5_IJNS5_IJlSB_lEEENS4_6LayoutINS5_IJNS5_IJNS5_IJNSA_ILi32EEENSA_ILi4EEEEEEiEEESQ_NS5_IJSB_iEEEEEENS5_IJNS5_IJNS5_IJNSA_ILi16EEESO_EEEiEEENS5_IJNS5_IJNSA_ILi0EEESB_EEENSA_ILi512EEEEEENS5_IJSW_iEEEEEEEEEEESK_S13_NS4_8TiledMMAINS4_8MMA_AtomIJNS4_17SM100_MMA_MXF4_SSISI_SI_fSJ_Li128ELi128ELi32ELNS4_4UMMA5MajorE0ELS18_0ELNS17_7ScaleInE0ELS19_0EEEEEENSM_INS5_IJSB_SB_SB_EEENS5_IJSW_SW_SW_EEEEENS5_IJNS4_10UnderscoreES1F_S1F_EEEEENS5_IJNS4_23SM90_TMA_LOAD_MULTICASTES1I_EEENS5_IJNS4_14ComposedLayoutINS4_7SwizzleILi3ELi4ELi3EEENS4_18smem_ptr_flag_bitsILi4EEENSM_INS5_IJSC_SG_EEENS5_IJSG_SB_EEEEEEENSM_INS5_IJNS5_IJNS5_IJSP_SB_EEENS5_IJSN_NSA_ILi2EEEEEEEEESB_NS5_IJS1U_S1U_EEEEEENS5_IJNS5_IJNS5_IJSU_SY_EEESX_EEESW_NS5_IJS1U_SY_EEEEEEEEEEEvNS4_8identityENS5_IJNS4_13SM90_TMA_LOADES26_EEES24_vS25_EENS_8epilogue10collective18CollectiveEpilogueINS29_23Sm100TmaWarpSpecializedILi4ELi2ELi32ELb1ELb0EEEJSH_NS5_IJNSM_ISF_SB_EENSM_ISN_SB_EEEEENS_10bfloat16_tESL_S2H_SL_NS29_6fusion15FusionCallbacksIS2D_NS2I_17LinearCombinationIS2H_fS2H_fLNS_15FloatRoundStyleE2EEESH_S2G_JEEENS4_5SM1004TMEM4LOAD26SM100_TMEM_LOAD_32dp32b32xES26_NS1K_INS1L_ILi2ELi4ELi3EEENS1N_ILi16EEENSM_INS5_IJSC_SN_EEENS5_IJSN_SB_EEEEEEENS4_39AutoVectorizingCopyWithAssumedAlignmentILi128EEENS4_14SM90_TMA_STOREES2X_S2Z_S2Z_EEEvvEEEEvNT_6ParamsE)
        /*0044*/ 	.word	0x00000000
.L_29:


//--------------------- .nv.compat                --------------------------
	.section	.nv.compat,"",@"SHT_CUDA_COMPAT_INFO"
	.align	4
        /*0000*/ 	.byte	0x02, 0x09, 0x01, 0x00, 0x02, 0x02, 0x02, 0x00, 0x02, 0x05, 0x05, 0x00, 0x03, 0x07, 0x01, 0x01
        /*0010*/ 	.byte	0x02, 0x03, 0x01, 0x00, 0x02, 0x06, 0x01, 0x00, 0x04, 0x0b, 0x08, 0x00, 0x09, 0x00, 0x00, 0x00
        /*0020*/ 	.byte	0x00, 0x00, 0x00, 0x00


//--------------------- .nv.info._ZN7cutlass13device_kernelINS_4gemm6kernel13GemmUniversalIN4cute5tupleIJiiiiEEENS1_10collective13CollectiveMmaINS1_46MainloopSm100TmaUmmaWarpSpecializedBlockScaledILi5ELi2ELi2ENS5_IJNS4_1CILi1EEENSA_ILi8EEESB_EEEEENS5_IJNSA_ILi128EEESF_NSA_ILi256EEEEEENS5_IJNS_12float_e2m1_tENS_13float_ue8m0_tEEEENS5_IJNS5_IJlSB_lEEENS4_6LayoutINS5_IJNS5_IJNS5_IJNSA_ILi32EEENSA_ILi4EEEEEEiEEESQ_NS5_IJSB_iEEEEEENS5_IJNS5_IJNS5_IJNSA_ILi16EEESO_EEEiEEENS5_IJNS5_IJNSA_ILi0EEESB_EEENSA_ILi512EEEEEENS5_IJSW_iEEEEEEEEEEESK_S13_NS4_8TiledMMAINS4_8MMA_AtomIJNS4_17SM100_MMA_MXF4_SSISI_SI_fSJ_Li128ELi128ELi32ELNS4_4UMMA5MajorE0ELS18_0ELNS17_7ScaleInE0ELS19_0EEEEEENSM_INS5_IJSB_SB_SB_EEENS5_IJSW_SW_SW_EEEEENS5_IJNS4_10UnderscoreES1F_S1F_EEEEENS5_IJNS4_23SM90_TMA_LOAD_MULTICASTES1I_EEENS5_IJNS4_14ComposedLayoutINS4_7SwizzleILi3ELi4ELi3EEENS4_18smem_ptr_flag_bitsILi4EEENSM_INS5_IJSC_SG_EEENS5_IJSG_SB_EEEEEEENSM_INS5_IJNS5_IJNS5_IJSP_SB_EEENS5_IJSN_NSA_ILi2EEEEEEEEESB_NS5_IJS1U_S1U_EEEEEENS5_IJNS5_IJNS5_IJSU_SY_EEESX_EEESW_NS5_IJS1U_SY_EEEEEEEEEEEvNS4_8identityENS5_IJNS4_13SM90_TMA_LOADES26_EEES24_vS25_EENS_8epilogue10collective18CollectiveEpilogueINS29_23Sm100TmaWarpSpecializedILi4ELi2ELi32ELb1ELb0EEEJSH_NS5_IJNSM_ISF_SB_EENSM_ISN_SB_EEEEENS_10bfloat16_tESL_S2H_SL_NS29_6fusion15FusionCallbacksIS2D_NS2I_17LinearCombinationIS2H_fS2H_fLNS_15FloatRoundStyleE2EEESH_S2G_JEEENS4_5SM1004TMEM4LOAD26SM100_TMEM_LOAD_32dp32b32xES26_NS1K_INS1L_ILi2ELi4ELi3EEENS1N_ILi16EEENSM_INS5_IJSC_SN_EEENS5_IJSN_SB_EEEEEEENS4_39AutoVectorizingCopyWithAssumedAlignmentILi128EEENS4_14SM90_TMA_STOREES2X_S2Z_S2Z_EEEvvEEEEvNT_6ParamsE --------------------------
	.section	.nv.info._ZN7cutlass13device_kernelINS_4gemm6kernel13GemmUniversalIN4cute5tupleIJiiiiEEENS1_10collective13CollectiveMmaINS1_46MainloopSm100TmaUmmaWarpSpecializedBlockScaledILi5ELi2ELi2ENS5_IJNS4_1CILi1EEENSA_ILi8EEESB_EEEEENS5_IJNSA_ILi128EEESF_NSA_ILi256EEEEEENS5_IJNS_12float_e2m1_tENS_13float_ue8m0_tEEEENS5_IJNS5_IJlSB_lEEENS4_6LayoutINS5_IJNS5_IJNS5_IJNSA_ILi32EEENSA_ILi4EEEEEEiEEESQ_NS5_IJSB_iEEEEEENS5_IJNS5_IJNS5_IJNSA_ILi16EEESO_EEEiEEENS5_IJNS5_IJNSA_ILi0EEESB_EEENSA_ILi512EEEEEENS5_IJSW_iEEEEEEEEEEESK_S13_NS4_8TiledMMAINS4_8MMA_AtomIJNS4_17SM100_MMA_MXF4_SSISI_SI_fSJ_Li128ELi128ELi32ELNS4_4UMMA5MajorE0ELS18_0ELNS17_7ScaleInE0ELS19_0EEEEEENSM_INS5_IJSB_SB_SB_EEENS5_IJSW_SW_SW_EEEEENS5_IJNS4_10UnderscoreES1F_S1F_EEEEENS5_IJNS4_23SM90_TMA_LOAD_MULTICASTES1I_EEENS5_IJNS4_14ComposedLayoutINS4_7SwizzleILi3ELi4ELi3EEENS4_18smem_ptr_flag_bitsILi4EEENSM_INS5_IJSC_SG_EEENS5_IJSG_SB_EEEEEEENSM_INS5_IJNS5_IJNS5_IJSP_SB_EEENS5_IJSN_NSA_ILi2EEEEEEEEESB_NS5_IJS1U_S1U_EEEEEENS5_IJNS5_IJNS5_IJSU_SY_EEESX_EEESW_NS5_IJS1U_SY_EEEEEEEEEEEvNS4_8identityENS5_IJNS4_13SM90_TMA_LOADES26_EEES24_vS25_EENS_8epilogue10collective18CollectiveEpilogueINS29_23Sm100TmaWarpSpecializedILi4ELi2ELi32ELb1ELb0EEEJSH_NS5_IJNSM_ISF_SB_EENSM_ISN_SB_EEEEENS_10bfloat16_tESL_S2H_SL_NS29_6fusion15FusionCallbacksIS2D_NS2I_17LinearCombinationIS2H_fS2H_fLNS_15FloatRoundStyleE2EEESH_S2G_JEEENS4_5SM1004TMEM4LOAD26SM100_TMEM_LOAD_32dp32b32xES26_NS1K_INS1L_ILi2ELi4ELi3EEENS1N_ILi16EEENSM_INS5_IJSC_SN_EEENS5_IJSN_SB_EEEEEEENS4_39AutoVectorizingCopyWithAssumedAlignmentILi128EEENS4_14SM90_TMA_STOREES2X_S2Z_S2Z_EEEvvEEEEvNT_6ParamsE,"",@"SHT_CUDA_INFO"
	.sectionflags	@""
	.align	4


	//----- nvinfo : EIATTR_CUDA_API_VERSION
	.align		4
        /*0000*/ 	.byte	0x04, 0x37
        /*0002*/ 	.short	(.L_31 - .L_30)
.L_30:
        /*0004*/ 	.word	0x00000082


	//----- nvinfo : EIATTR_KPARAM_INFO
	.align		4
.L_31:
        /*0008*/ 	.byte	0x04, 0x17
        /*000a*/ 	.short	(.L_33 - .L_32)
.L_32:
        /*000c*/ 	.word	0x00000000
        /*0010*/ 	.short	0x0000
        /*0012*/ 	.short	0x0000
        /*0014*/ 	.byte	0x00, 0xf0, 0x01, 0x30


	//----- nvinfo : EIATTR_AT_ENTRY_FRAGMENTS
	.align		4
.L_33:
        /*0018*/ 	.byte	0x04, 0x4f
        /*001a*/ 	.short	(.L_35 - .L_34)


	//   ....[0]....
.L_34:
        /*001c*/ 	.word	0x00000006


	//----- nvinfo : EIATTR_RESERVED_SMEM_USED
	.align		4
.L_35:
        /*0020*/ 	.byte	0x01, 0x41
	.zero		2


	//----- nvinfo : EIATTR_SPARSE_MMA_MASK
	.align		4
        /*0024*/ 	.byte	0x03, 0x50
        /*0026*/ 	.short	0x0000


	//----- nvinfo : EIATTR_TCGEN05_1CTA_USED
	.align		4
        /*0028*/ 	.byte	0x01, 0x51
	.zero		2


	//----- nvinfo : EIATTR_MAXREG_COUNT
	.align		4
        /*002c*/ 	.byte	0x03, 0x1b
        /*002e*/ 	.short	0x00ff


	//----- nvinfo : EIATTR_NUM_BARRIERS
	.align		4
        /*0030*/ 	.byte	0x02, 0x4c
        /*0032*/ 	.byte	0x07
	.zero		1


	//----- nvinfo : EIATTR_EXTERNS
	.align		4
        /*0034*/ 	.byte	0x04, 0x0f
        /*0036*/ 	.short	(.L_37 - .L_36)


	//   ....[0]....
	.align		4
.L_36:
        /*0038*/ 	.word	index@(__assertfail)


	//----- nvinfo : EIATTR_MERCURY_ISA_VERSION
	.align		4
.L_37:
        /*003c*/ 	.byte	0x03, 0x5f
        /*003e*/ 	.short	0x0101


	//----- nvinfo : EIATTR_INT_WARP_WIDE_INSTR_OFFSETS
	.align		4
        /*0040*/ 	.byte	0x04, 0x31
        /*0042*/ 	.short	(.L_39 - .L_38)


	//   ....[0]....
.L_38:
        /*0044*/ 	.word	0x00002480


	//   ....[1]....
        /*0048*/ 	.word	0x000041b0


	//   ....[2]....
        /*004c*/ 	.word	0x000041e0


	//   ....[3]....
        /*0050*/ 	.word	0x00004230


	//   ....[4]....
        /*0054*/ 	.word	0x00004af0


	//   ....[5]....
        /*0058*/ 	.word	0x00004b50


	//   ....[6]....
        /*005c*/ 	.word	0x00004c30


	//   ....[7]....
        /*0060*/ 	.word	0x00004ca0


	//   ....[8]....
        /*0064*/ 	.word	0x00004db0


	//   ....[9]....
        /*0068*/ 	.word	0x00004e40


	//   ....[10]....
        /*006c*/ 	.word	0x00005010


	//   ....[11]....
        /*0070*/ 	.word	0x000050c0


	//----- nvinfo : EIATTR_COOP_GROUP_MASK_REGIDS
	.align		4
.L_39:
        /*0074*/ 	.byte	0x04, 0x29
        /*0076*/ 	.short	(.L_41 - .L_40)


	//   ....[0]....
.L_40:
        /*0078*/ 	.word	0xffffffff


	//   ....[1]....
        /*007c*/ 	.word	0xffffffff


	//   ....[2]....
        /*0080*/ 	.word	0xffffffff


	//   ....[3]....
        /*0084*/ 	.word	0xffffffff


	//   ....[4]....
        /*0088*/ 	.word	0xffffffff


	//   ....[5]....
        /*008c*/ 	.word	0xffffffff


	//   ....[6]....
        /*0090*/ 	.word	0xffffffff


	//   ....[7]....
        /*0094*/ 	.word	0xffffffff


	//   ....[8]....
        /*0098*/ 	.word	0xffffffff


	//   ....[9]....
        /*009c*/ 	.word	0xffffffff


	//   ....[10]....
        /*00a0*/ 	.word	0xffffffff


	//   ....[11]....
        /*00a4*/ 	.word	0xffffffff


	//   ....[12]....
        /*00a8*/ 	.word	0xffffffff


	//   ....[13]....
        /*00ac*/ 	.word	0xffffffff


	//----- nvinfo : EIATTR_COOP_GROUP_INSTR_OFFSETS
	.align		4
.L_41:
        /*00b0*/ 	.byte	0x04, 0x28
        /*00b2*/ 	.short	(.L_43 - .L_42)


	//   ....[0]....
.L_42:
        /*00b4*/ 	.word	0x00000090


	//   ....[1]....
        /*00b8*/ 	.word	0x00000530


	//   ....[2]....
        /*00bc*/ 	.word	0x00000700


	//   ....[3]....
        /*00c0*/ 	.word	0x000008a0


	//   ....[4]....
        /*00c4*/ 	.word	0x000009a0


	//   ....[5]....
        /*00c8*/ 	.word	0x00000b10


	//   ....[6]....
        /*00cc*/ 	.word	0x00000c70


	//   ....[7]....
        /*00d0*/ 	.word	0x00000e20


	//   ....[8]....
        /*00d4*/ 	.word	0x00002360


	//   ....[9]....
        /*00d8*/ 	.word	0x000031e0


	//   ....[10]....
        /*00dc*/ 	.word	0x000033f0


	//   ....[11]....
        /*00e0*/ 	.word	0x00003420


	//   ....[12]....
        /*00e4*/ 	.word	0x000040a0


	//   ....[13]....
        /*00e8*/ 	.word	0x000042d0


	//----- nvinfo : EIATTR_VRC_CTA_INIT_COUNT
	.align		4
.L_43:
        /*00ec*/ 	.byte	0x02, 0x4a
        /*00ee*/ 	.byte	0x80
	.zero		1


	//----- nvinfo : EIATTR_SYSCALL_OFFSETS
	.align		4
        /*00f0*/ 	.byte	0x04, 0x46
        /*00f2*/ 	.short	(.L_45 - .L_44)


	//   ....[0]....
.L_44:
        /*00f4*/ 	.word	0x00005be0


	//   ....[1]....
        /*00f8*/ 	.word	0x00005cd0


	//   ....[2]....
        /*00fc*/ 	.word	0x00006440


	//   ....[3]....
        /*0100*/ 	.word	0x000070c0


	//   ....[4]....
        /*0104*/ 	.word	0x00007d10


	//   ....[5]....
        /*0108*/ 	.word	0x00008960


	//----- nvinfo : EIATTR_MBARRIER_INSTR_OFFSETS
	.align		4
.L_45:
        /*010c*/ 	.byte	0x04, 0x39
        /*010e*/ 	.short	(.L_47 - .L_46)


	//   ....[0]....
.L_46:
        /*0110*/ 	.word	0x00000650
        /*0114*/ 	.word	0x000000ff
        /*0118*/ 	.word	0x00000000
        /*011c*/ 	.short	0x0100
        /*011e*/ 	.byte	0x06
	.zero		1


	//   ....[1]....
        /*0120*/ 	.word	0x00000660
        /*0124*/ 	.word	0x000000ff
        /*0128*/ 	.word	0x00000028
        /*012c*/ 	.short	0x0100
        /*012e*/ 	.byte	0x06
	.zero		1


	//   ....[2]....
        /*0130*/ 	.word	0x00000670
        /*0134*/ 	.word	0x000000ff
        /*0138*/ 	.word	0x00000008
        /*013c*/ 	.short	0x0100
        /*013e*/ 	.byte	0x06
	.zero		1


	//   ....[3]....
        /*0140*/ 	.word	0x00000680
        /*0144*/ 	.word	0x000000ff
        /*0148*/ 	.word	0x00000030
        /*014c*/ 	.short	0x0100
        /*014e*/ 	.byte	0x06
	.zero		1


	//   ....[4]....
        /*0150*/ 	.word	0x00000690
        /*0154*/ 	.word	0x000000ff
        /*0158*/ 	.word	0x00000010
        /*015c*/ 	.short	0x0100
        /*015e*/ 	.byte	0x06
	.zero		1


	//   ....[5]....
        /*0160*/ 	.word	0x000006a0
        /*0164*/ 	.word	0x000000ff
        /*0168*/ 	.word	0x00000038
        /*016c*/ 	.short	0x0100
        /*016e*/ 	.byte	0x06
	.zero		1


	//   ....[6]....
        /*0170*/ 	.word	0x000006b0
        /*0174*/ 	.word	0x000000ff
        /*0178*/ 	.word	0x00000018
        /*017c*/ 	.short	0x0100
        /*017e*/ 	.byte	0x06
	.zero		1


	//   ....[7]....
        /*0180*/ 	.word	0x000006c0
        /*0184*/ 	.word	0x000000ff
        /*0188*/ 	.word	0x00000040
        /*018c*/ 	.short	0x0100
        /*018e*/ 	.byte	0x06
	.zero		1


	//   ....[8]....
        /*0190*/ 	.word	0x000006d0
        /*0194*/ 	.word	0x000000ff
        /*0198*/ 	.word	0x00000020
        /*019c*/ 	.short	0x0100
        /*019e*/ 	.byte	0x06
	.zero		1


	//   ....[9]....
        /*01a0*/ 	.word	0x000006e0
        /*01a4*/ 	.word	0x000000ff
        /*01a8*/ 	.word	0x00000048
        /*01ac*/ 	.short	0x0100
        /*01ae*/ 	.byte	0x06
	.zero		1


	//   ....[10]....
        /*01b0*/ 	.word	0x00000810
        /*01b4*/ 	.word	0x000000ff
        /*01b8*/ 	.word	0x00000050
        /*01bc*/ 	.short	0x0100
        /*01be*/ 	.byte	0x06
	.zero		1


	//   ....[11]....
        /*01c0*/ 	.word	0x00000820
        /*01c4*/ 	.word	0x000000ff
        /*01c8*/ 	.word	0x00000070
        /*01cc*/ 	.short	0x0100
        /*01ce*/ 	.byte	0x06
	.zero		1


	//   ....[12]....
        /*01d0*/ 	.word	0x00000830
        /*01d4*/ 	.word	0x000000ff
        /*01d8*/ 	.word	0x00000058
        /*01dc*/ 	.short	0x0100
        /*01de*/ 	.byte	0x06
	.zero		1


	//   ....[13]....
        /*01e0*/ 	.word	0x00000840
        /*01e4*/ 	.word	0x000000ff
        /*01e8*/ 	.word	0x00000078
        /*01ec*/ 	.short	0x0100
        /*01ee*/ 	.byte	0x06
	.zero		1


	//   ....[14]....
        /*01f0*/ 	.word	0x00000850
        /*01f4*/ 	.word	0x000000ff
        /*01f8*/ 	.word	0x00000060
        /*01fc*/ 	.short	0x0100
        /*01fe*/ 	.byte	0x06
	.zero		1


	//   ....[15]....
        /*0200*/ 	.word	0x00000860
        /*0204*/ 	.word	0x000000ff
        /*0208*/ 	.word	0x00000080
        /*020c*/ 	.short	0x0100
        /*020e*/ 	.byte	0x06
	.zero		1


	//   ....[16]....
        /*0210*/ 	.word	0x00000870
        /*0214*/ 	.word	0x000000ff
        /*0218*/ 	.word	0x00000068
        /*021c*/ 	.short	0x0100
        /*021e*/ 	.byte	0x06
	.zero		1


	//   ....[17]....
        /*0220*/ 	.word	0x00000880
        /*0224*/ 	.word	0x000000ff
        /*0228*/ 	.word	0x00000088
        /*022c*/ 	.short	0x0100
        /*022e*/ 	.byte	0x06
	.zero		1


	//   ....[18]....
        /*0230*/ 	.word	0x00000970
        /*0234*/ 	.word	0x000000ff
        /*0238*/ 	.word	0x00000090
        /*023c*/ 	.short	0x0100
        /*023e*/ 	.byte	0x05
	.zero		1


	//   ....[19]....
        /*0240*/ 	.word	0x00000980
        /*0244*/ 	.word	0x000000ff
        /*0248*/ 	.word	0x00000098
        /*024c*/ 	.short	0x0100
        /*024e*/ 	.byte	0x05
	.zero		1


	//   ....[20]....
        /*0250*/ 	.word	0x00000ac0
        /*0254*/ 	.word	0x000000ff
        /*0258*/ 	.word	0x000000a0
        /*025c*/ 	.short	0x0100
        /*025e*/ 	.byte	0x05
	.zero		1


	//   ....[21]....
        /*0260*/ 	.word	0x00000ad0
        /*0264*/ 	.word	0x000000ff
        /*0268*/ 	.word	0x000000b0
        /*026c*/ 	.short	0x0100
        /*026e*/ 	.byte	0x05
	.zero		1


	//   ....[22]....
        /*0270*/ 	.word	0x00000ae0
        /*0274*/ 	.word	0x000000ff
        /*0278*/ 	.word	0x000000a8
        /*027c*/ 	.short	0x0100
        /*027e*/ 	.byte	0x05
	.zero		1


	//   ....[23]....
        /*0280*/ 	.word	0x00000af0
        /*0284*/ 	.word	0x000000ff
        /*0288*/ 	.word	0x000000b8
        /*028c*/ 	.short	0x0100
        /*028e*/ 	.byte	0x05
	.zero		1


	//   ....[24]....
        /*0290*/ 	.word	0x00000c20
        /*0294*/ 	.word	0x000000ff
        /*0298*/ 	.word	0x000000c0
        /*029c*/ 	.short	0x0100
        /*029e*/ 	.byte	0x06
	.zero		1


	//   ....[25]....
        /*02a0*/ 	.word	0x00000c30
        /*02a4*/ 	.word	0x000000ff
        /*02a8*/ 	.word	0x000000d0
        /*02ac*/ 	.short	0x0100
        /*02ae*/ 	.byte	0x06
	.zero		1


	//   ....[26]....
        /*02b0*/ 	.word	0x00000c40
        /*02b4*/ 	.word	0x000000ff
        /*02b8*/ 	.word	0x000000c8
        /*02bc*/ 	.short	0x0100
        /*02be*/ 	.byte	0x06
	.zero		1


	//   ....[27]....
        /*02c0*/ 	.word	0x00000c50
        /*02c4*/ 	.word	0x000000ff
        /*02c8*/ 	.word	0x000000d8
        /*02cc*/ 	.short	0x0100
        /*02ce*/ 	.byte	0x06
	.zero		1


	//   ....[28]....
        /*02d0*/ 	.word	0x00000d40
        /*02d4*/ 	.word	0x000000ff
        /*02d8*/ 	.word	0x000000e0
        /*02dc*/ 	.short	0x0100
        /*02de*/ 	.byte	0x05
	.zero		1


	//   ....[29]....
        /*02e0*/ 	.word	0x00000d50
        /*02e4*/ 	.word	0x000000ff
        /*02e8*/ 	.word	0x000000f0
        /*02ec*/ 	.short	0x0100
        /*02ee*/ 	.byte	0x05
	.zero		1


	//   ....[30]....
        /*02f0*/ 	.word	0x00000d60
        /*02f4*/ 	.word	0x000000ff
        /*02f8*/ 	.word	0x000000e8
        /*02fc*/ 	.short	0x0100
        /*02fe*/ 	.byte	0x05
	.zero		1


	//   ....[31]....
        /*0300*/ 	.word	0x00000d70
        /*0304*/ 	.word	0x000000ff
        /*0308*/ 	.word	0x000000f8
        /*030c*/ 	.short	0x0100
        /*030e*/ 	.byte	0x05
	.zero		1


	//   ....[32]....
        /*0310*/ 	.word	0x00001930
        /*0314*/ 	.word	0x00000002
        /*0318*/ 	.word	0x000000f0
        /*031c*/ 	.short	0x010a
        /*031e*/ 	.byte	0xff
	.zero		1


	//   ....[33]....
        /*0320*/ 	.word	0x00001960
        /*0324*/ 	.word	0x00000002
        /*0328*/ 	.word	0x000000e0
        /*032c*/ 	.short	0x0101
        /*032e*/ 	.byte	0xff
	.zero		1


	//   ....[34]....
        /*0330*/ 	.word	0x00001a40
        /*0334*/ 	.word	0x000000ff
        /*0338*/ 	.word	0x00000028
        /*033c*/ 	.short	0x010a
        /*033e*/ 	.byte	0x08
	.zero		1


	//   ....[35]....
        /*0340*/ 	.word	0x00001ac0
        /*0344*/ 	.word	0x000000ff
        /*0348*/ 	.word	0x00000028
        /*034c*/ 	.short	0x010a
        /*034e*/ 	.byte	0x21
	.zero		1


	//   ....[36]....
        /*0350*/ 	.word	0x00001c00
        /*0354*/ 	.word	0x000000ff
        /*0358*/ 	.word	0x00000028
        /*035c*/ 	.short	0x010a
        /*035e*/ 	.byte	0x08
	.zero		1


	//   ....[37]....
        /*0360*/ 	.word	0x00001ed0
        /*0364*/ 	.word	0x000000ff
        /*0368*/ 	.word	0x00000098
        /*036c*/ 	.short	0x0101
        /*036e*/ 	.byte	0x07
	.zero		1


	//   ....[38]....
        /*0370*/ 	.word	0x00001ef0
        /*0374*/ 	.word	0x000000ff
        /*0378*/ 	.word	0x00000028
        /*037c*/ 	.short	0x010a
        /*037e*/ 	.byte	0x08
	.zero		1


	//   ....[39]....
        /*0380*/ 	.word	0x00001f70
        /*0384*/ 	.word	0x000000ff
        /*0388*/ 	.word	0x00000028
        /*038c*/ 	.short	0x010a
        /*038e*/ 	.byte	0x21
	.zero		1


	//   ....[40]....
        /*0390*/ 	.word	0x000020b0
        /*0394*/ 	.word	0x000000ff
        /*0398*/ 	.word	0x00000028
        /*039c*/ 	.short	0x010a
        /*039e*/ 	.byte	0x08
	.zero		1


	//   ....[41]....
        /*03a0*/ 	.word	0x00002390
        /*03a4*/ 	.word	0x00000002
        /*03a8*/ 	.word	0x000000a0
        /*03ac*/ 	.short	0x010a
        /*03ae*/ 	.byte	0xff
	.zero		1


	//   ....[42]....
        /*03b0*/ 	.word	0x00002450
        /*03b4*/ 	.word	0x00000002
        /*03b8*/ 	.word	0x00000000
        /*03bc*/ 	.short	0x0101
        /*03be*/ 	.byte	0xff
	.zero		1


	//   ....[43]....
        /*03c0*/ 	.word	0x000029d0
        /*03c4*/ 	.word	0x000000ff
        /*03c8*/ 	.word	0x00000000
        /*03cc*/ 	.short	0x010a
        /*03ce*/ 	.byte	0x04
	.zero		1


	//   ....[44]....
        /*03d0*/ 	.word	0x00002a60
        /*03d4*/ 	.word	0x000000ff
        /*03d8*/ 	.word	0x00000000
        /*03dc*/ 	.short	0x010a
        /*03de*/ 	.byte	0x04
	.zero		1


	//   ....[45]....
        /*03e0*/ 	.word	0x00002af0
        /*03e4*/ 	.word	0x000000ff
        /*03e8*/ 	.word	0x00000000
        /*03ec*/ 	.short	0x010a
        /*03ee*/ 	.byte	0x04
	.zero		1


	//   ....[46]....
        /*03f0*/ 	.word	0x00002b80
        /*03f4*/ 	.word	0x000000ff
        /*03f8*/ 	.word	0x00000000
        /*03fc*/ 	.short	0x010a
        /*03fe*/ 	.byte	0x04
	.zero		1


	//   ....[47]....
        /*0400*/ 	.word	0x00002c20
        /*0404*/ 	.word	0x00000000
        /*0408*/ 	.word	0x00000000
        /*040c*/ 	.short	0x010a
        /*040e*/ 	.byte	0xff
	.zero		1


	//   ....[48]....
        /*0410*/ 	.word	0x00002d40
        /*0414*/ 	.word	0x00000000
        /*0418*/ 	.word	0x000000e0
        /*041c*/ 	.short	0x010a
        /*041e*/ 	.byte	0xff
	.zero		1


	//   ....[49]....
        /*0420*/ 	.word	0x00002db0
        /*0424*/ 	.word	0x00000000
        /*0428*/ 	.word	0x00000000
        /*042c*/ 	.short	0x0101
        /*042e*/ 	.byte	0xff
	.zero		1


	//   ....[50]....
        /*0430*/ 	.word	0x00002dd0
        /*0434*/ 	.word	0x000000ff
        /*0438*/ 	.word	0x000000b0
        /*043c*/ 	.short	0x010a
        /*043e*/ 	.byte	0x05
	.zero		1


	//   ....[51]....
        /*0440*/ 	.word	0x00002ef0
        /*0444*/ 	.word	0x00000000
        /*0448*/ 	.word	0x000000a0
        /*044c*/ 	.short	0x010a
        /*044e*/ 	.byte	0xff
	.zero		1


	//   ....[52]....
        /*0450*/ 	.word	0x00002ff0
        /*0454*/ 	.word	0x00000000
        /*0458*/ 	.word	0x00000000
        /*045c*/ 	.short	0x0101
        /*045e*/ 	.byte	0xff
	.zero		1


	//   ....[53]....
        /*0460*/ 	.word	0x00003080
        /*0464*/ 	.word	0x000000ff
        /*0468*/ 	.word	0x000000b0
        /*046c*/ 	.short	0x0106
        /*046e*/ 	.byte	0x05
	.zero		1


	//   ....[54]....
        /*0470*/ 	.word	0x000030a0
        /*0474*/ 	.word	0x000000ff
        /*0478*/ 	.word	0x000000b0
        /*047c*/ 	.short	0x010a
        /*047e*/ 	.byte	0x05
	.zero		1


	//   ....[55]....
        /*0480*/ 	.word	0x00003130
        /*0484*/ 	.word	0x000000ff
        /*0488*/ 	.word	0x000000b0
        /*048c*/ 	.short	0x0106
        /*048e*/ 	.byte	0x04
	.zero		1


	//   ....[56]....
        /*0490*/ 	.word	0x00003170
        /*0494*/ 	.word	0x00000000
        /*0498*/ 	.word	0x000000b0
        /*049c*/ 	.short	0x010a
        /*049e*/ 	.byte	0xff
	.zero		1


	//   ....[57]....
        /*04a0*/ 	.word	0x00003940
        /*04a4*/ 	.word	0x00000000
        /*04a8*/ 	.word	0x000000a0
        /*04ac*/ 	.short	0x010a
        /*04ae*/ 	.byte	0xff
	.zero		1


	//   ....[58]....
        /*04b0*/ 	.word	0x00003a50
        /*04b4*/ 	.word	0x00000003
        /*04b8*/ 	.word	0x00000000
        /*04bc*/ 	.short	0x0101
        /*04be*/ 	.byte	0xff
	.zero		1


	//   ....[59]....
        /*04c0*/ 	.word	0x00003a60
        /*04c4*/ 	.word	0x000000ff
        /*04c8*/ 	.word	0x00000000
        /*04cc*/ 	.short	0x010a
        /*04ce*/ 	.byte	0x0e
	.zero		1


	//   ....[60]....
        /*04d0*/ 	.word	0x00003a80
        /*04d4*/ 	.word	0x000000ff
        /*04d8*/ 	.word	0x000000d0
        /*04dc*/ 	.short	0x010a
        /*04de*/ 	.byte	0x0f
	.zero		1


	//   ....[61]....
        /*04e0*/ 	.word	0x00003b50
        /*04e4*/ 	.word	0x000000ff
        /*04e8*/ 	.word	0x00000000
        /*04ec*/ 	.short	0x010a
        /*04ee*/ 	.byte	0x0e
	.zero		1


	//   ....[62]....
        /*04f0*/ 	.word	0x00003c80
        /*04f4*/ 	.word	0x000000ff
        /*04f8*/ 	.word	0x00000000
        /*04fc*/ 	.short	0x010a
        /*04fe*/ 	.byte	0x26
	.zero		1


	//   ....[63]....
        /*0500*/ 	.word	0x00003ff0
        /*0504*/ 	.word	0x000000ff
        /*0508*/ 	.word	0x00000000
        /*050c*/ 	.short	0x010a
        /*050e*/ 	.byte	0x05
	.zero		1


	//   ....[64]....
        /*0510*/ 	.word	0x00004080
        /*0514*/ 	.word	0x000000ff
        /*0518*/ 	.word	0x00000000
        /*051c*/ 	.short	0x010a
        /*051e*/ 	.byte	0x06
	.zero		1


	//   ....[65]....
        /*0520*/ 	.word	0x000044b0
        /*0524*/ 	.word	0x00000000
        /*0528*/ 	.word	0x000000a0
        /*052c*/ 	.short	0x010a
        /*052e*/ 	.byte	0xff
	.zero		1


	//   ....[66]....
        /*0530*/ 	.word	0x000045e0
        /*0534*/ 	.word	0x00000000
        /*0538*/ 	.word	0x00000000
        /*053c*/ 	.short	0x0101
        /*053e*/ 	.byte	0xff
	.zero		1


	//   ....[67]....
        /*0540*/ 	.word	0x00004900
        /*0544*/ 	.word	0x000000ff
        /*0548*/ 	.word	0x00000098
        /*054c*/ 	.short	0x010a
        /*054e*/ 	.byte	0x04
	.zero		1


	//   ....[68]....
        /*0550*/ 	.word	0x00004a70
        /*0554*/ 	.word	0x000000ff
        /*0558*/ 	.word	0x00000070
        /*055c*/ 	.short	0x010a
        /*055e*/ 	.byte	0x04
	.zero		1


	//   ....[69]....
        /*0560*/ 	.word	0x00004be0
        /*0564*/ 	.word	0x000000ff
        /*0568*/ 	.word	0x00000050
        /*056c*/ 	.short	0x010b
        /*056e*/ 	.byte	0x04
	.zero		1


	//   ....[70]....
        /*0570*/ 	.word	0x00004bf0
        /*0574*/ 	.word	0x000000ff
        /*0578*/ 	.word	0x00000000
        /*057c*/ 	.short	0x0101
        /*057e*/ 	.byte	0x06
	.zero		1


	//   ....[71]....
        /*0580*/ 	.word	0x00004c00
        /*0584*/ 	.word	0x000000ff
        /*0588*/ 	.word	0x00000078
        /*058c*/ 	.short	0x010a
        /*058e*/ 	.byte	0x04
	.zero		1


	//   ....[72]....
        /*0590*/ 	.word	0x00004d50
        /*0594*/ 	.word	0x000000ff
        /*0598*/ 	.word	0x00000058
        /*059c*/ 	.short	0x010b
        /*059e*/ 	.byte	0x04
	.zero		1


	//   ....[73]....
        /*05a0*/ 	.word	0x00004d60
        /*05a4*/ 	.word	0x000000ff
        /*05a8*/ 	.word	0x00000000
        /*05ac*/ 	.short	0x0101
        /*05ae*/ 	.byte	0x06
	.zero		1


	//   ....[74]....
        /*05b0*/ 	.word	0x00004d70
        /*05b4*/ 	.word	0x000000ff
        /*05b8*/ 	.word	0x00000080
        /*05bc*/ 	.short	0x010a
        /*05be*/ 	.byte	0x04
	.zero		1


	//   ....[75]....
        /*05c0*/ 	.word	0x00004ef0
        /*05c4*/ 	.word	0x000000ff
        /*05c8*/ 	.word	0x00000060
        /*05cc*/ 	.short	0x010b
        /*05ce*/ 	.byte	0x04
	.zero		1


	//   ....[76]....
        /*05d0*/ 	.word	0x00004f30
        /*05d4*/ 	.word	0x000000ff
        /*05d8*/ 	.word	0x00000000
        /*05dc*/ 	.short	0x0101
        /*05de*/ 	.byte	0x06
	.zero		1


	//   ....[77]....
        /*05e0*/ 	.word	0x00004f70
        /*05e4*/ 	.word	0x000000ff
        /*05e8*/ 	.word	0x00000088
        /*05ec*/ 	.short	0x010a
        /*05ee*/ 	.byte	0x04
	.zero		1


	//   ....[78]....
        /*05f0*/ 	.word	0x000051c0
        /*05f4*/ 	.word	0x000000ff
        /*05f8*/ 	.word	0x00000068
        /*05fc*/ 	.short	0x010b
        /*05fe*/ 	.byte	0x04
	.zero		1


	//   ....[79]....
        /*0600*/ 	.word	0x000051e0
        /*0604*/ 	.word	0x000000ff
        /*0608*/ 	.word	0x00000000
        /*060c*/ 	.short	0x0101
        /*060e*/ 	.byte	0x05
	.zero		1


	//   ....[80]....
        /*0610*/ 	.word	0x00005210
        /*0614*/ 	.word	0x000000ff
        /*0618*/ 	.word	0x00000070
        /*061c*/ 	.short	0x010a
        /*061e*/ 	.byte	0x04
	.zero		1


	//   ....[81]....
        /*0620*/ 	.word	0x00005230
        /*0624*/ 	.word	0x000000ff
        /*0628*/ 	.word	0x00000078
        /*062c*/ 	.short	0x010a
        /*062e*/ 	.byte	0x04
	.zero		1


	//   ....[82]....
        /*0630*/ 	.word	0x00005250
        /*0634*/ 	.word	0x000000ff
        /*0638*/ 	.word	0x00000080
        /*063c*/ 	.short	0x010a
        /*063e*/ 	.byte	0x04
	.zero		1


	//   ....[83]....
        /*0640*/ 	.word	0x00005290
        /*0644*/ 	.word	0x00000000
        /*0648*/ 	.word	0x00000088
        /*064c*/ 	.short	0x010a
        /*064e*/ 	.byte	0xff
	.zero		1


	//   ....[84]....
        /*0650*/ 	.word	0x000055c0
        /*0654*/ 	.word	0x00000000
        /*0658*/ 	.word	0x000000a0
        /*065c*/ 	.short	0x010a
        /*065e*/ 	.byte	0xff
	.zero		1


	//   ....[85]....
        /*0660*/ 	.word	0x000056d0
        /*0664*/ 	.word	0x00000000
        /*0668*/ 	.word	0x00000000
        /*066c*/ 	.short	0x0101
        /*066e*/ 	.byte	0xff
	.zero		1


	//   ....[86]....
        /*0670*/ 	.word	0x00006100
        /*0674*/ 	.word	0x000000ff
        /*0678*/ 	.word	0x00000050
        /*067c*/ 	.short	0x010a
        /*067e*/ 	.byte	0x31
	.zero		1


	//   ....[87]....
        /*0680*/ 	.word	0x00006140
        /*0684*/ 	.word	0x00000040
        /*0688*/ 	.word	0x000000c0
        /*068c*/ 	.short	0x010a
        /*068e*/ 	.byte	0xff
	.zero		1


	//   ....[88]....
        /*0690*/ 	.word	0x00006230
        /*0694*/ 	.word	0x000000ff
        /*0698*/ 	.word	0x00000050
        /*069c*/ 	.short	0x010a
        /*069e*/ 	.byte	0x31
	.zero		1


	//   ....[89]....
        /*06a0*/ 	.word	0x00006320
        /*06a4*/ 	.word	0x00000040
        /*06a8*/ 	.word	0x000000c0
        /*06ac*/ 	.short	0x010a
        /*06ae*/ 	.byte	0xff
	.zero		1


	//   ....[90]....
        /*06b0*/ 	.word	0x00006df0
        /*06b4*/ 	.word	0x00000000
        /*06b8*/ 	.word	0x00000000
        /*06bc*/ 	.short	0x0101
        /*06be*/ 	.byte	0xff
	.zero		1


	//   ....[91]....
        /*06c0*/ 	.word	0x00006e00
        /*06c4*/ 	.word	0x00000002
        /*06c8*/ 	.word	0x00000050
        /*06cc*/ 	.short	0x010a
        /*06ce*/ 	.byte	0xff
	.zero		1


	//   ....[92]....
        /*06d0*/ 	.word	0x00006ee0
        /*06d4*/ 	.word	0x00000002
        /*06d8*/ 	.word	0x00000050
        /*06dc*/ 	.short	0x010a
        /*06de*/ 	.byte	0xff
	.zero		1


	//   ....[93]....
        /*06e0*/ 	.word	0x00007a40
        /*06e4*/ 	.word	0x00000048
        /*06e8*/ 	.word	0x00000000
        /*06ec*/ 	.short	0x0101
        /*06ee*/ 	.byte	0xff
	.zero		1


	//   ....[94]....
        /*06f0*/ 	.word	0x00007a60
        /*06f4*/ 	.word	0x00000000
        /*06f8*/ 	.word	0x00000050
        /*06fc*/ 	.short	0x010a
        /*06fe*/ 	.byte	0xff
	.zero		1


	//   ....[95]....
        /*0700*/ 	.word	0x00007b30
        /*0704*/ 	.word	0x00000000
        /*0708*/ 	.word	0x00000050
        /*070c*/ 	.short	0x010a
        /*070e*/ 	.byte	0xff
	.zero		1


	//   ....[96]....
        /*0710*/ 	.word	0x00008690
        /*0714*/ 	.word	0x00000048
        /*0718*/ 	.word	0x00000000
        /*071c*/ 	.short	0x0101
        /*071e*/ 	.byte	0xff
	.zero		1


	//   ....[97]....
        /*0720*/ 	.word	0x000086b0
        /*0724*/ 	.word	0x00000000
        /*0728*/ 	.word	0x00000050
        /*072c*/ 	.short	0x010a
        /*072e*/ 	.byte	0xff
	.zero		1


	//   ....[98]....
        /*0730*/ 	.word	0x00008780
        /*0734*/ 	.word	0x00000000
        /*0738*/ 	.word	0x00000050
        /*073c*/ 	.short	0x010a
        /*073e*/ 	.byte	0xff
	.zero		1


	//   ....[99]....
        /*0740*/ 	.word	0x00008ae0
        /*0744*/ 	.word	0x000000ff
        /*0748*/ 	.word	0x00000000
        /*074c*/ 	.short	0x0101
        /*074e*/ 	.byte	0x05
	.zero		1


	//   ....[100]....
        /*0750*/ 	.word	0x00009340
        /*0754*/ 	.word	0x00000000
        /*0758*/ 	.word	0x00000000
        /*075c*/ 	.short	0x0101
        /*075e*/ 	.byte	0xff
	.zero		1


	//   ....[101]....
        /*0760*/ 	.word	0x000095d0
        /*0764*/ 	.word	0x000000ff
        /*0768*/ 	.word	0x00000000
        /*076c*/ 	.short	0x0101
        /*076e*/ 	.byte	0x04
	.zero		1


	//   ....[102]....
        /*0770*/ 	.word	0x000095f0
        /*0774*/ 	.word	0x00000002
        /*0778*/ 	.word	0x000000f0
        /*077c*/ 	.short	0x010a
        /*077e*/ 	.byte	0xff
	.zero		1


	//   ....[103]....
        /*0780*/ 	.word	0x00009650
        /*0784*/ 	.word	0x00000002
        /*0788*/ 	.word	0x00000028
        /*078c*/ 	.short	0x010a
        /*078e*/ 	.byte	0xff
	.zero		1


	//   ....[104]....
        /*0790*/ 	.word	0x000096b0
        /*0794*/ 	.word	0x00000002
        /*0798*/ 	.word	0x00000028
        /*079c*/ 	.short	0x010a
        /*079e*/ 	.byte	0xff
	.zero		1


	//   ....[105]....
        /*07a0*/ 	.word	0x00009700
        /*07a4*/ 	.word	0x00000002
        /*07a8*/ 	.word	0x000000a0
        /*07ac*/ 	.short	0x010a
        /*07ae*/ 	.byte	0xff
	.zero		1


	//   ....[106]....
        /*07b0*/ 	.word	0x00009760
        /*07b4*/ 	.word	0x00000000
        /*07b8*/ 	.word	0x00000000
        /*07bc*/ 	.short	0x010a
        /*07be*/ 	.byte	0xff
	.zero		1


	//   ....[107]....
        /*07c0*/ 	.word	0x000097c0
        /*07c4*/ 	.word	0x00000000
        /*07c8*/ 	.word	0x00000000
        /*07cc*/ 	.short	0x010a
        /*07ce*/ 	.byte	0xff
	.zero		1


	//   ....[108]....
        /*07d0*/ 	.word	0x00009820
        /*07d4*/ 	.word	0x00000000
        /*07d8*/ 	.word	0x00000000
        /*07dc*/ 	.short	0x010a
        /*07de*/ 	.byte	0xff
	.zero		1


	//   ....[109]....
        /*07e0*/ 	.word	0x00009880
        /*07e4*/ 	.word	0x00000000
        /*07e8*/ 	.word	0x00000000
        /*07ec*/ 	.short	0x010a
        /*07ee*/ 	.byte	0xff
	.zero		1


	//   ....[110]....
        /*07f0*/ 	.word	0x000098d0
        /*07f4*/ 	.word	0x00000000
        /*07f8*/ 	.word	0x000000e0
        /*07fc*/ 	.short	0x010a
        /*07fe*/ 	.byte	0xff
	.zero		1


	//   ....[111]....
        /*0800*/ 	.word	0x00009930
        /*0804*/ 	.word	0x00000000
        /*0808*/ 	.word	0x000000b0
        /*080c*/ 	.short	0x010a
        /*080e*/ 	.byte	0xff
	.zero		1


	//   ....[112]....
        /*0810*/ 	.word	0x00009980
        /*0814*/ 	.word	0x00000000
        /*0818*/ 	.word	0x000000a0
        /*081c*/ 	.short	0x010a
        /*081e*/ 	.byte	0xff
	.zero		1


	//   ....[113]....
        /*0820*/ 	.word	0x000099e0
        /*0824*/ 	.word	0x00000000
        /*0828*/ 	.word	0x000000b0
        /*082c*/ 	.short	0x010a
        /*082e*/ 	.byte	0xff
	.zero		1


	//   ....[114]....
        /*0830*/ 	.word	0x00009a30
        /*0834*/ 	.word	0x00000000
        /*0838*/ 	.word	0x000000a0
        /*083c*/ 	.short	0x010a
        /*083e*/ 	.byte	0xff
	.zero		1


	//   ....[115]....
        /*0840*/ 	.word	0x00009a90
        /*0844*/ 	.word	0x00000002
        /*0848*/ 	.word	0x000000d0
        /*084c*/ 	.short	0x010a
        /*084e*/ 	.byte	0xff
	.zero		1


	//   ....[116]....
        /*0850*/ 	.word	0x00009af0
        /*0854*/ 	.word	0x00000000
        /*0858*/ 	.word	0x00000000
        /*085c*/ 	.short	0x010a
        /*085e*/ 	.byte	0xff
	.zero		1


	//   ....[117]....
        /*0860*/ 	.word	0x00009b50
        /*0864*/ 	.word	0x00000000
        /*0868*/ 	.word	0x00000000
        /*086c*/ 	.short	0x010a
        /*086e*/ 	.byte	0xff
	.zero		1


	//   ....[118]....
        /*0870*/ 	.word	0x00009bb0
        /*0874*/ 	.word	0x00000000
        /*0878*/ 	.word	0x00000000
        /*087c*/ 	.short	0x010a
        /*087e*/ 	.byte	0xff
	.zero		1


	//   ....[119]....
        /*0880*/ 	.word	0x00009c00
        /*0884*/ 	.word	0x00000000
        /*0888*/ 	.word	0x000000a0
        /*088c*/ 	.short	0x010a
        /*088e*/ 	.byte	0xff
	.zero		1


	//   ....[120]....
        /*0890*/ 	.word	0x00009c60
        /*0894*/ 	.word	0x00000000
        /*0898*/ 	.word	0x00000098
        /*089c*/ 	.short	0x010a
        /*089e*/ 	.byte	0xff
	.zero		1


	//   ....[121]....
        /*08a0*/ 	.word	0x00009cc0
        /*08a4*/ 	.word	0x00000000
        /*08a8*/ 	.word	0x00000070
        /*08ac*/ 	.short	0x010a
        /*08ae*/ 	.byte	0xff
	.zero		1


	//   ....[122]....
        /*08b0*/ 	.word	0x00009d20
        /*08b4*/ 	.word	0x00000000
        /*08b8*/ 	.word	0x00000078
        /*08bc*/ 	.short	0x010a
        /*08be*/ 	.byte	0xff
	.zero		1


	//   ....[123]....
        /*08c0*/ 	.word	0x00009d80
        /*08c4*/ 	.word	0x00000000
        /*08c8*/ 	.word	0x00000080
        /*08cc*/ 	.short	0x010a
        /*08ce*/ 	.byte	0xff
	.zero		1


	//   ....[124]....
        /*08d0*/ 	.word	0x00009de0
        /*08d4*/ 	.word	0x00000000
        /*08d8*/ 	.word	0x00000088
        /*08dc*/ 	.short	0x010a
        /*08de*/ 	.byte	0xff
	.zero		1


	//   ....[125]....
        /*08e0*/ 	.word	0x00009e40
        /*08e4*/ 	.word	0x00000000
        /*08e8*/ 	.word	0x00000070
        /*08ec*/ 	.short	0x010a
        /*08ee*/ 	.byte	0xff
	.zero		1


	//   ....[126]....
        /*08f0*/ 	.word	0x00009ea0
        /*08f4*/ 	.word	0x00000000
        /*08f8*/ 	.word	0x00000078
        /*08fc*/ 	.short	0x010a
        /*08fe*/ 	.byte	0xff
	.zero		1


	//   ....[127]....
        /*0900*/ 	.word	0x00009f00
        /*0904*/ 	.word	0x00000000
        /*0908*/ 	.word	0x00000080
        /*090c*/ 	.short	0x010a
        /*090e*/ 	.byte	0xff
	.zero		1


	//   ....[128]....
        /*0910*/ 	.word	0x00009f50
        /*0914*/ 	.word	0x00000000
        /*0918*/ 	.word	0x000000a0
        /*091c*/ 	.short	0x010a
        /*091e*/ 	.byte	0xff
	.zero		1


	//   ....[129]....
        /*0920*/ 	.word	0x00009fb0
        /*0924*/ 	.word	0x00000002
        /*0928*/ 	.word	0x00000050
        /*092c*/ 	.short	0x010a
        /*092e*/ 	.byte	0xff
	.zero		1


	//   ....[130]....
        /*0930*/ 	.word	0x0000a000
        /*0934*/ 	.word	0x00000040
        /*0938*/ 	.word	0x000000c0
        /*093c*/ 	.short	0x010a
        /*093e*/ 	.byte	0xff
	.zero		1


	//   ....[131]....
        /*0940*/ 	.word	0x0000a050
        /*0944*/ 	.word	0x00000002
        /*0948*/ 	.word	0x00000050
        /*094c*/ 	.short	0x010a
        /*094e*/ 	.byte	0xff
	.zero		1


	//   ....[132]....
        /*0950*/ 	.word	0x0000a0a0
        /*0954*/ 	.word	0x00000000
        /*0958*/ 	.word	0x00000050
        /*095c*/ 	.short	0x010a
        /*095e*/ 	.byte	0xff
	.zero		1


	//   ....[133]....
        /*0960*/ 	.word	0x0000a0f0
        /*0964*/ 	.word	0x00000000
        /*0968*/ 	.word	0x00000050
        /*096c*/ 	.short	0x010a
        /*096e*/ 	.byte	0xff
	.zero		1


	//----- nvinfo : EIATTR_NUM_MBARRIERS
	.align		4
.L_47:
        /*0970*/ 	.byte	0x03, 0x38
        /*0972*/ 	.short	0x0020


	//----- nvinfo : EIATTR_EXIT_INSTR_OFFSETS
	.align		4
        /*0974*/ 	.byte	0x04, 0x1c
        /*0976*/ 	.short	(.L_49 - .L_48)


	//   ....[0]....
.L_48:
        /*0978*/ 	.word	0x00002c50


	//   ....[1]....
        /*097c*/ 	.word	0x00003140


	//   ....[2]....
        /*0980*/ 	.word	0x000031a0


	//   ....[3]....
        /*0984*/ 	.word	0x000042e0


	//   ....[4]....
        /*0988*/ 	.word	0x000052c0


	//   ....[5]....
        /*098c*/ 	.word	0x00005300


	//   ....[6]....
        /*0990*/ 	.word	0x000094c0


	//   ....[7]....
        /*0994*/ 	.word	0x00009540


	//   ....[8]....
        /*0998*/ 	.word	0x00009570


	//   ....[9]....
        /*099c*/ 	.word	0x000095e0


	//----- nvinfo : EIATTR_MAX_THREADS
	.align		4
.L_49:
        /*09a0*/ 	.byte	0x04, 0x05
        /*09a2*/ 	.short	(.L_51 - .L_50)
.L_50:
        /*09a4*/ 	.word	0x00000100
        /*09a8*/ 	.word	0x00000001
        /*09ac*/ 	.word	0x00000001


	//----- nvinfo : EIATTR_CRS_STACK_SIZE
	.align		4
.L_51:
        /*09b0*/ 	.byte	0x04, 0x1e
        /*09b2*/ 	.short	(.L_53 - .L_52)
.L_52:
        /*09b4*/ 	.word	0x00000000


	//----- nvinfo : EIATTR_CBANK_PARAM_SIZE
	.align		4
.L_53:
        /*09b8*/ 	.byte	0x03, 0x19
        /*09ba*/ 	.short	0x0c00


	//----- nvinfo : EIATTR_PARAM_CBANK
	.align		4
        /*09bc*/ 	.byte	0x04, 0x0a
        /*09be*/ 	.short	(.L_55 - .L_54)
	.align		4
.L_54:
        /*09c0*/ 	.word	index@(.nv.constant0._ZN7cutlass13device_kernelINS_4gemm6kernel13GemmUniversalIN4cute5tupleIJiiiiEEENS1_10collective13CollectiveMmaINS1_46MainloopSm100TmaUmmaWarpSpecializedBlockScaledILi5ELi2ELi2ENS5_IJNS4_1CILi1EEENSA_ILi8EEESB_EEEEENS5_IJNSA_ILi128EEESF_NSA_ILi256EEEEEENS5_IJNS_12float_e2m1_tENS_13float_ue8m0_tEEEENS5_IJNS5_IJlSB_lEEENS4_6LayoutINS5_IJNS5_IJNS5_IJNSA_ILi32EEENSA_ILi4EEEEEEiEEESQ_NS5_IJSB_iEEEEEENS5_IJNS5_IJNS5_IJNSA_ILi16EEESO_EEEiEEENS5_IJNS5_IJNSA_ILi0EEESB_EEENSA_ILi512EEEEEENS5_IJSW_iEEEEEEEEEEESK_S13_NS4_8TiledMMAINS4_8MMA_AtomIJNS4_17SM100_MMA_MXF4_SSISI_SI_fSJ_Li128ELi128ELi32ELNS4_4UMMA5MajorE0ELS18_0ELNS17_7ScaleInE0ELS19_0EEEEEENSM_INS5_IJSB_SB_SB_EEENS5_IJSW_SW_SW_EEEEENS5_IJNS4_10UnderscoreES1F_S1F_EEEEENS5_IJNS4_23SM90_TMA_LOAD_MULTICASTES1I_EEENS5_IJNS4_14ComposedLayoutINS4_7SwizzleILi3ELi4ELi3EEENS4_18smem_ptr_flag_bitsILi4EEENSM_INS5_IJSC_SG_EEENS5_IJSG_SB_EEEEEEENSM_INS5_IJNS5_IJNS5_IJSP_SB_EEENS5_IJSN_NSA_ILi2EEEEEEEEESB_NS5_IJS1U_S1U_EEEEEENS5_IJNS5_IJNS5_IJSU_SY_EEESX_EEESW_NS5_IJS1U_SY_EEEEEEEEEEEvNS4_8identityENS5_IJNS4_13SM90_TMA_LOADES26_EEES24_vS25_EENS_8epilogue10collective18CollectiveEpilogueINS29_23Sm100TmaWarpSpecializedILi4ELi2ELi32ELb1ELb0EEEJSH_NS5_IJNSM_ISF_SB_EENSM_ISN_SB_EEEEENS_10bfloat16_tESL_S2H_SL_NS29_6fusion15FusionCallbacksIS2D_NS2I_17LinearCombinationIS2H_fS2H_fLNS_15FloatRoundStyleE2EEESH_S2G_JEEENS4_5SM1004TMEM4LOAD26SM100_TMEM_LOAD_32dp32b32xES26_NS1K_INS1L_ILi2ELi4ELi3EEENS1N_ILi16EEENSM_INS5_IJSC_SN_EEENS5_IJSN_SB_EEEEEEENS4_39AutoVectorizingCopyWithAssumedAlignmentILi128EEENS4_14SM90_TMA_STOREES2X_S2Z_S2Z_EEEvvEEEEvNT_6ParamsE)
        /*09c4*/ 	.short	0x0380
        /*09c6*/ 	.short	0x0c00


	//----- nvinfo : EIATTR_SW_WAR
	.align		4
.L_55:
        /*09c8*/ 	.byte	0x04, 0x36
        /*09ca*/ 	.short	(.L_57 - .L_56)
.L_56:
        /*09cc*/ 	.word	0x00000008
.L_57:


//--------------------- .nv.callgraph             --------------------------
	.section	.nv.callgraph,"",@"SHT_CUDA_CALLGRAPH"
	.align	4
	.sectionentsize	8
	.align		4
        /*0000*/ 	.word	0x00000000
	.align		4
        /*0004*/ 	.word	0xffffffff
	.align		4
        /*0008*/ 	.word	index@(_ZN7cutlass13device_kernelINS_4gemm6kernel13GemmUniversalIN4cute5tupleIJiiiiEEENS1_10collective13CollectiveMmaINS1_46MainloopSm100TmaUmmaWarpSpecializedBlockScaledILi5ELi2ELi2ENS5_IJNS4_1CILi1EEENSA_ILi8EEESB_EEEEENS5_IJNSA_ILi128EEESF_NSA_ILi256EEEEEENS5_IJNS_12float_e2m1_tENS_13float_ue8m0_tEEEENS5_IJNS5_IJlSB_lEEENS4_6LayoutINS5_IJNS5_IJNS5_IJNSA_ILi32EEENSA_ILi4EEEEEEiEEESQ_NS5_IJSB_iEEEEEENS5_IJNS5_IJNS5_IJNSA_ILi16EEESO_EEEiEEENS5_IJNS5_IJNSA_ILi0EEESB_EEENSA_ILi512EEEEEENS5_IJSW_iEEEEEEEEEEESK_S13_NS4_8TiledMMAINS4_8MMA_AtomIJNS4_17SM100_MMA_MXF4_SSISI_SI_fSJ_Li128ELi128ELi32ELNS4_4UMMA5MajorE0ELS18_0ELNS17_7ScaleInE0ELS19_0EEEEEENSM_INS5_IJSB_SB_SB_EEENS5_IJSW_SW_SW_EEEEENS5_IJNS4_10UnderscoreES1F_S1F_EEEEENS5_IJNS4_23SM90_TMA_LOAD_MULTICASTES1I_EEENS5_IJNS4_14ComposedLayoutINS4_7SwizzleILi3ELi4ELi3EEENS4_18smem_ptr_flag_bitsILi4EEENSM_INS5_IJSC_SG_EEENS5_IJSG_SB_EEEEEEENSM_INS5_IJNS5_IJNS5_IJSP_SB_EEENS5_IJSN_NSA_ILi2EEEEEEEEESB_NS5_IJS1U_S1U_EEEEEENS5_IJNS5_IJNS5_IJSU_SY_EEESX_EEESW_NS5_IJS1U_SY_EEEEEEEEEEEvNS4_8identityENS5_IJNS4_13SM90_TMA_LOADES26_EEES24_vS25_EENS_8epilogue10collective18CollectiveEpilogueINS29_23Sm100TmaWarpSpecializedILi4ELi2ELi32ELb1ELb0EEEJSH_NS5_IJNSM_ISF_SB_EENSM_ISN_SB_EEEEENS_10bfloat16_tESL_S2H_SL_NS29_6fusion15FusionCallbacksIS2D_NS2I_17LinearCombinationIS2H_fS2H_fLNS_15FloatRoundStyleE2EEESH_S2G_JEEENS4_5SM1004TMEM4LOAD26SM100_TMEM_LOAD_32dp32b32xES26_NS1K_INS1L_ILi2ELi4ELi3EEENS1N_ILi16EEENSM_INS5_IJSC_SN_EEENS5_IJSN_SB_EEEEEEENS4_39AutoVectorizingCopyWithAssumedAlignmentILi128EEENS4_14SM90_TMA_STOREES2X_S2Z_S2Z_EEEvvEEEEvNT_6ParamsE)
	.align		4
        /*000c*/ 	.word	index@(__assertfail)
	.align		4
        /*0010*/ 	.word	0x00000000
	.align		4
        /*0014*/ 	.word	0xfffffffe
	.align		4
        /*0018*/ 	.word	0x00000000
	.align		4
        /*001c*/ 	.word	0xfffffffd
	.align		4
        /*0020*/ 	.word	0x00000000
	.align		4
        /*0024*/ 	.word	0xfffffffc


//--------------------- .nv.constant4             --------------------------
	.section	.nv.constant4,"a",@progbits
	.align	8
	.align		8
.nv.constant4:
        /*0000*/ 	.dword	__assertfail
	.align		8
        /*0008*/ 	.dword	__unnamed_1
	.align		8
        /*0010*/ 	.dword	__unnamed_2
	.align		8
        /*0018*/ 	.dword	_ZN40_INTERNAL_cd064678_4_k_cu_f0a822af_274614cuda3std3__45__cpo5beginE
	.align		8
        /*0020*/ 	.dword	_ZN40_INTERNAL_cd064678_4_k_cu_f0a822af_274614cuda3std3__45__cpo3endE
	.align		8
        /*0028*/ 	.dword	_ZN40_INTERNAL_cd064678_4_k_cu_f0a822af_274614cuda3std3__45__cpo6cbeginE
	.align		8
        /*0030*/ 	.dword	_ZN40_INTERNAL_cd064678_4_k_cu_f0a822af_274614cuda3std3__45__cpo4cendE
	.align		8
        /*0038*/ 	.dword	_ZN40_INTERNAL_cd064678_4_k_cu_f0a822af_274614cuda3std3__442_GLOBAL__N__cd064678_4_k_cu_f0a822af_274616ignoreE
	.align		8
        /*0040*/ 	.dword	_ZN40_INTERNAL_cd064678_4_k_cu_f0a822af_274614cuda3std3__419piecewise_constructE
	.align		8
        /*0048*/ 	.dword	_ZN40_INTERNAL_cd064678_4_k_cu_f0a822af_274614cuda3std3__48in_placeE
	.align		8
        /*0050*/ 	.dword	_ZN40_INTERNAL_cd064678_4_k_cu_f0a822af_274614cuda3std6ranges3__45__cpo4swapE
	.align		8
        /*0058*/ 	.dword	_ZN40_INTERNAL_cd064678_4_k_cu_f0a822af_274614cuda3std6ranges3__45__cpo9iter_moveE
	.align		8
        /*0060*/ 	.dword	_ZN40_INTERNAL_cd064678_4_k_cu_f0a822af_274614cute7productE
	.align		8
        /*0068*/ 	.dword	_ZN40_INTERNAL_cd064678_4_k_cu_f0a822af_274614cute1_E
	.align		8
        /*0070*/ 	.dword	$str$25
	.align		8
        /*0078*/ 	.dword	$str$26
	.align		8
        /*0080*/ 	.dword	$str$29
	.align		8
        /*0088*/ 	.dword	$str$30


//--------------------- .text._ZN7cutlass13device_kernelINS_4gemm6kernel13GemmUniversalIN4cute5tupleIJiiiiEEENS1_10collective13CollectiveMmaINS1_46MainloopSm100TmaUmmaWarpSpecializedBlockScaledILi5ELi2ELi2ENS5_IJNS4_1CILi1EEENSA_ILi8EEESB_EEEEENS5_IJNSA_ILi128EEESF_NSA_ILi256EEEEEENS5_IJNS_12float_e2m1_tENS_13float_ue8m0_tEEEENS5_IJNS5_IJlSB_lEEENS4_6LayoutINS5_IJNS5_IJNS5_IJNSA_ILi32EEENSA_ILi4EEEEEEiEEESQ_NS5_IJSB_iEEEEEENS5_IJNS5_IJNS5_IJNSA_ILi16EEESO_EEEiEEENS5_IJNS5_IJNSA_ILi0EEESB_EEENSA_ILi512EEEEEENS5_IJSW_iEEEEEEEEEEESK_S13_NS4_8TiledMMAINS4_8MMA_AtomIJNS4_17SM100_MMA_MXF4_SSISI_SI_fSJ_Li128ELi128ELi32ELNS4_4UMMA5MajorE0ELS18_0ELNS17_7ScaleInE0ELS19_0EEEEEENSM_INS5_IJSB_SB_SB_EEENS5_IJSW_SW_SW_EEEEENS5_IJNS4_10UnderscoreES1F_S1F_EEEEENS5_IJNS4_23SM90_TMA_LOAD_MULTICASTES1I_EEENS5_IJNS4_14ComposedLayoutINS4_7SwizzleILi3ELi4ELi3EEENS4_18smem_ptr_flag_bitsILi4EEENSM_INS5_IJSC_SG_EEENS5_IJSG_SB_EEEEEEENSM_INS5_IJNS5_IJNS5_IJSP_SB_EEENS5_IJSN_NSA_ILi2EEEEEEEEESB_NS5_IJS1U_S1U_EEEEEENS5_IJNS5_IJNS5_IJSU_SY_EEESX_EEESW_NS5_IJS1U_SY_EEEEEEEEEEEvNS4_8identityENS5_IJNS4_13SM90_TMA_LOADES26_EEES24_vS25_EENS_8epilogue10collective18CollectiveEpilogueINS29_23Sm100TmaWarpSpecializedILi4ELi2ELi32ELb1ELb0EEEJSH_NS5_IJNSM_ISF_SB_EENSM_ISN_SB_EEEEENS_10bfloat16_tESL_S2H_SL_NS29_6fusion15FusionCallbacksIS2D_NS2I_17LinearCombinationIS2H_fS2H_fLNS_15FloatRoundStyleE2EEESH_S2G_JEEENS4_5SM1004TMEM4LOAD26SM100_TMEM_LOAD_32dp32b32xES26_NS1K_INS1L_ILi2ELi4ELi3EEENS1N_ILi16EEENSM_INS5_IJSC_SN_EEENS5_IJSN_SB_EEEEEEENS4_39AutoVectorizingCopyWithAssumedAlignmentILi128EEENS4_14SM90_TMA_STOREES2X_S2Z_S2Z_EEEvvEEEEvNT_6ParamsE --------------------------
	.section	.text._ZN7cutlass13device_kernelINS_4gemm6kernel13GemmUniversalIN4cute5tupleIJiiiiEEENS1_10collective13CollectiveMmaINS1_46MainloopSm100TmaUmmaWarpSpecializedBlockScaledILi5ELi2ELi2ENS5_IJNS4_1CILi1EEENSA_ILi8EEESB_EEEEENS5_IJNSA_ILi128EEESF_NSA_ILi256EEEEEENS5_IJNS_12float_e2m1_tENS_13float_ue8m0_tEEEENS5_IJNS5_IJlSB_lEEENS4_6LayoutINS5_IJNS5_IJNS5_IJNSA_ILi32EEENSA_ILi4EEEEEEiEEESQ_NS5_IJSB_iEEEEEENS5_IJNS5_IJNS5_IJNSA_ILi16EEESO_EEEiEEENS5_IJNS5_IJNSA_ILi0EEESB_EEENSA_ILi512EEEEEENS5_IJSW_iEEEEEEEEEEESK_S13_NS4_8TiledMMAINS4_8MMA_AtomIJNS4_17SM100_MMA_MXF4_SSISI_SI_fSJ_Li128ELi128ELi32ELNS4_4UMMA5MajorE0ELS18_0ELNS17_7ScaleInE0ELS19_0EEEEEENSM_INS5_IJSB_SB_SB_EEENS5_IJSW_SW_SW_EEEEENS5_IJNS4_10UnderscoreES1F_S1F_EEEEENS5_IJNS4_23SM90_TMA_LOAD_MULTICASTES1I_EEENS5_IJNS4_14ComposedLayoutINS4_7SwizzleILi3ELi4ELi3EEENS4_18smem_ptr_flag_bitsILi4EEENSM_INS5_IJSC_SG_EEENS5_IJSG_SB_EEEEEEENSM_INS5_IJNS5_IJNS5_IJSP_SB_EEENS5_IJSN_NSA_ILi2EEEEEEEEESB_NS5_IJS1U_S1U_EEEEEENS5_IJNS5_IJNS5_IJSU_SY_EEESX_EEESW_NS5_IJS1U_SY_EEEEEEEEEEEvNS4_8identityENS5_IJNS4_13SM90_TMA_LOADES26_EEES24_vS25_EENS_8epilogue10collective18CollectiveEpilogueINS29_23Sm100TmaWarpSpecializedILi4ELi2ELi32ELb1ELb0EEEJSH_NS5_IJNSM_ISF_SB_EENSM_ISN_SB_EEEEENS_10bfloat16_tESL_S2H_SL_NS29_6fusion15FusionCallbacksIS2D_NS2I_17LinearCombinationIS2H_fS2H_fLNS_15FloatRoundStyleE2EEESH_S2G_JEEENS4_5SM1004TMEM4LOAD26SM100_TMEM_LOAD_32dp32b32xES26_NS1K_INS1L_ILi2ELi4ELi3EEENS1N_ILi16EEENSM_INS5_IJSC_SN_EEENS5_IJSN_SB_EEEEEEENS4_39AutoVectorizingCopyWithAssumedAlignmentILi128EEENS4_14SM90_TMA_STOREES2X_S2Z_S2Z_EEEvvEEEEvNT_6ParamsE,"ax",@progbits
	.align	128
.text._ZN7cutlass13device_kernelINS_4gemm6kernel13GemmUniversalIN4cute5tupleIJiiiiEEENS1_10collective13CollectiveMmaINS1_46MainloopSm100TmaUmmaWarpSpecializedBlockScaledILi5ELi2ELi2ENS5_IJNS4_1CILi1EEENSA_ILi8EEESB_EEEEENS5_IJNSA_ILi128EEESF_NSA_ILi256EEEEEENS5_IJNS_12float_e2m1_tENS_13float_ue8m0_tEEEENS5_IJNS5_IJlSB_lEEENS4_6LayoutINS5_IJNS5_IJNS5_IJNSA_ILi32EEENSA_ILi4EEEEEEiEEESQ_NS5_IJSB_iEEEEEENS5_IJNS5_IJNS5_IJNSA_ILi16EEESO_EEEiEEENS5_IJNS5_IJNSA_ILi0EEESB_EEENSA_ILi512EEEEEENS5_IJSW_iEEEEEEEEEEESK_S13_NS4_8TiledMMAINS4_8MMA_AtomIJNS4_17SM100_MMA_MXF4_SSISI_SI_fSJ_Li128ELi128ELi32ELNS4_4UMMA5MajorE0ELS18_0ELNS17_7ScaleInE0ELS19_0EEEEEENSM_INS5_IJSB_SB_SB_EEENS5_IJSW_SW_SW_EEEEENS5_IJNS4_10UnderscoreES1F_S1F_EEEEENS5_IJNS4_23SM90_TMA_LOAD_MULTICASTES1I_EEENS5_IJNS4_14ComposedLayoutINS4_7SwizzleILi3ELi4ELi3EEENS4_18smem_ptr_flag_bitsILi4EEENSM_INS5_IJSC_SG_EEENS5_IJSG_SB_EEEEEEENSM_INS5_IJNS5_IJNS5_IJSP_SB_EEENS5_IJSN_NSA_ILi2EEEEEEEEESB_NS5_IJS1U_S1U_EEEEEENS5_IJNS5_IJNS5_IJSU_SY_EEESX_EEESW_NS5_IJS1U_SY_EEEEEEEEEEEvNS4_8identityENS5_IJNS4_13SM90_TMA_LOADES26_EEES24_vS25_EENS_8epilogue10collective18CollectiveEpilogueINS29_23Sm100TmaWarpSpecializedILi4ELi2ELi32ELb1ELb0EEEJSH_NS5_IJNSM_ISF_SB_EENSM_ISN_SB_EEEEENS_10bfloat16_tESL_S2H_SL_NS29_6fusion15FusionCallbacksIS2D_NS2I_17LinearCombinationIS2H_fS2H_fLNS_15FloatRoundStyleE2EEESH_S2G_JEEENS4_5SM1004TMEM4LOAD26SM100_TMEM_LOAD_32dp32b32xES26_NS1K_INS1L_ILi2ELi4ELi3EEENS1N_ILi16EEENSM_INS5_IJSC_SN_EEENS5_IJSN_SB_EEEEEEENS4_39AutoVectorizingCopyWithAssumedAlignmentILi128EEENS4_14SM90_TMA_STOREES2X_S2Z_S2Z_EEEvvEEEEvNT_6ParamsE:
        .type           _ZN7cutlass13device_kernelINS_4gemm6kernel13GemmUniversalIN4cute5tupleIJiiiiEEENS1_10collective13CollectiveMmaINS1_46MainloopSm100TmaUmmaWarpSpecializedBlockScaledILi5ELi2ELi2ENS5_IJNS4_1CILi1EEENSA_ILi8EEESB_EEEEENS5_IJNSA_ILi128EEESF_NSA_ILi256EEEEEENS5_IJNS_12float_e2m1_tENS_13float_ue8m0_tEEEENS5_IJNS5_IJlSB_lEEENS4_6LayoutINS5_IJNS5_IJNS5_IJNSA_ILi32EEENSA_ILi4EEEEEEiEEESQ_NS5_IJSB_iEEEEEENS5_IJNS5_IJNS5_IJNSA_ILi16EEESO_EEEiEEENS5_IJNS5_IJNSA_ILi0EEESB_EEENSA_ILi512EEEEEENS5_IJSW_iEEEEEEEEEEESK_S13_NS4_8TiledMMAINS4_8MMA_AtomIJNS4_17SM100_MMA_MXF4_SSISI_SI_fSJ_Li128ELi128ELi32ELNS4_4UMMA5MajorE0ELS18_0ELNS17_7ScaleInE0ELS19_0EEEEEENSM_INS5_IJSB_SB_SB_EEENS5_IJSW_SW_SW_EEEEENS5_IJNS4_10UnderscoreES1F_S1F_EEEEENS5_IJNS4_23SM90_TMA_LOAD_MULTICASTES1I_EEENS5_IJNS4_14ComposedLayoutINS4_7SwizzleILi3ELi4ELi3EEENS4_18smem_ptr_flag_bitsILi4EEENSM_INS5_IJSC_SG_EEENS5_IJSG_SB_EEEEEEENSM_INS5_IJNS5_IJNS5_IJSP_SB_EEENS5_IJSN_NSA_ILi2EEEEEEEEESB_NS5_IJS1U_S1U_EEEEEENS5_IJNS5_IJNS5_IJSU_SY_EEESX_EEESW_NS5_IJS1U_SY_EEEEEEEEEEEvNS4_8identityENS5_IJNS4_13SM90_TMA_LOADES26_EEES24_vS25_EENS_8epilogue10collective18CollectiveEpilogueINS29_23Sm100TmaWarpSpecializedILi4ELi2ELi32ELb1ELb0EEEJSH_NS5_IJNSM_ISF_SB_EENSM_ISN_SB_EEEEENS_10bfloat16_tESL_S2H_SL_NS29_6fusion15FusionCallbacksIS2D_NS2I_17LinearCombinationIS2H_fS2H_fLNS_15FloatRoundStyleE2EEESH_S2G_JEEENS4_5SM1004TMEM4LOAD26SM100_TMEM_LOAD_32dp32b32xES26_NS1K_INS1L_ILi2ELi4ELi3EEENS1N_ILi16EEENSM_INS5_IJSC_SN_EEENS5_IJSN_SB_EEEEEEENS4_39AutoVectorizingCopyWithAssumedAlignmentILi128EEENS4_14SM90_TMA_STOREES2X_S2Z_S2Z_EEEvvEEEEvNT_6ParamsE,@function
        .size           _ZN7cutlass13device_kernelINS_4gemm6kernel13GemmUniversalIN4cute5tupleIJiiiiEEENS1_10collective13CollectiveMmaINS1_46MainloopSm100TmaUmmaWarpSpecializedBlockScaledILi5ELi2ELi2ENS5_IJNS4_1CILi1EEENSA_ILi8EEESB_EEEEENS5_IJNSA_ILi128EEESF_NSA_ILi256EEEEEENS5_IJNS_12float_e2m1_tENS_13float_ue8m0_tEEEENS5_IJNS5_IJlSB_lEEENS4_6LayoutINS5_IJNS5_IJNS5_IJNSA_ILi32EEENSA_ILi4EEEEEEiEEESQ_NS5_IJSB_iEEEEEENS5_IJNS5_IJNS5_IJNSA_ILi16EEESO_EEEiEEENS5_IJNS5_IJNSA_ILi0EEESB_EEENSA_ILi512EEEEEENS5_IJSW_iEEEEEEEEEEESK_S13_NS4_8TiledMMAINS4_8MMA_AtomIJNS4_17SM100_MMA_MXF4_SSISI_SI_fSJ_Li128ELi128ELi32ELNS4_4UMMA5MajorE0ELS18_0ELNS17_7ScaleInE0ELS19_0EEEEEENSM_INS5_IJSB_SB_SB_EEENS5_IJSW_SW_SW_EEEEENS5_IJNS4_10UnderscoreES1F_S1F_EEEEENS5_IJNS4_23SM90_TMA_LOAD_MULTICASTES1I_EEENS5_IJNS4_14ComposedLayoutINS4_7SwizzleILi3ELi4ELi3EEENS4_18smem_ptr_flag_bitsILi4EEENSM_INS5_IJSC_SG_EEENS5_IJSG_SB_EEEEEEENSM_INS5_IJNS5_IJNS5_IJSP_SB_EEENS5_IJSN_NSA_ILi2EEEEEEEEESB_NS5_IJS1U_S1U_EEEEEENS5_IJNS5_IJNS5_IJSU_SY_EEESX_EEESW_NS5_IJS1U_SY_EEEEEEEEEEEvNS4_8identityENS5_IJNS4_13SM90_TMA_LOADES26_EEES24_vS25_EENS_8epilogue10collective18CollectiveEpilogueINS29_23Sm100TmaWarpSpecializedILi4ELi2ELi32ELb1ELb0EEEJSH_NS5_IJNSM_ISF_SB_EENSM_ISN_SB_EEEEENS_10bfloat16_tESL_S2H_SL_NS29_6fusion15FusionCallbacksIS2D_NS2I_17LinearCombinationIS2H_fS2H_fLNS_15FloatRoundStyleE2EEESH_S2G_JEEENS4_5SM1004TMEM4LOAD26SM100_TMEM_LOAD_32dp32b32xES26_NS1K_INS1L_ILi2ELi4ELi3EEENS1N_ILi16EEENSM_INS5_IJSC_SN_EEENS5_IJSN_SB_EEEEEEENS4_39AutoVectorizingCopyWithAssumedAlignmentILi128EEENS4_14SM90_TMA_STOREES2X_S2Z_S2Z_EEEvvEEEEvNT_6ParamsE,(.L_x_184 - _ZN7cutlass13device_kernelINS_4gemm6kernel13GemmUniversalIN4cute5tupleIJiiiiEEENS1_10collective13CollectiveMmaINS1_46MainloopSm100TmaUmmaWarpSpecializedBlockScaledILi5ELi2ELi2ENS5_IJNS4_1CILi1EEENSA_ILi8EEESB_EEEEENS5_IJNSA_ILi128EEESF_NSA_ILi256EEEEEENS5_IJNS_12float_e2m1_tENS_13float_ue8m0_tEEEENS5_IJNS5_IJlSB_lEEENS4_6LayoutINS5_IJNS5_IJNS5_IJNSA_ILi32EEENSA_ILi4EEEEEEiEEESQ_NS5_IJSB_iEEEEEENS5_IJNS5_IJNS5_IJNSA_ILi16EEESO_EEEiEEENS5_IJNS5_IJNSA_ILi0EEESB_EEENSA_ILi512EEEEEENS5_IJSW_iEEEEEEEEEEESK_S13_NS4_8TiledMMAINS4_8MMA_AtomIJNS4_17SM100_MMA_MXF4_SSISI_SI_fSJ_Li128ELi128ELi32ELNS4_4UMMA5MajorE0ELS18_0ELNS17_7ScaleInE0ELS19_0EEEEEENSM_INS5_IJSB_SB_SB_EEENS5_IJSW_SW_SW_EEEEENS5_IJNS4_10UnderscoreES1F_S1F_EEEEENS5_IJNS4_23SM90_TMA_LOAD_MULTICASTES1I_EEENS5_IJNS4_14ComposedLayoutINS4_7SwizzleILi3ELi4ELi3EEENS4_18smem_ptr_flag_bitsILi4EEENSM_INS5_IJSC_SG_EEENS5_IJSG_SB_EEEEEEENSM_INS5_IJNS5_IJNS5_IJSP_SB_EEENS5_IJSN_NSA_ILi2EEEEEEEEESB_NS5_IJS1U_S1U_EEEEEENS5_IJNS5_IJNS5_IJSU_SY_EEESX_EEESW_NS5_IJS1U_SY_EEEEEEEEEEEvNS4_8identityENS5_IJNS4_13SM90_TMA_LOADES26_EEES24_vS25_EENS_8epilogue10collective18CollectiveEpilogueINS29_23Sm100TmaWarpSpecializedILi4ELi2ELi32ELb1ELb0EEEJSH_NS5_IJNSM_ISF_SB_EENSM_ISN_SB_EEEEENS_10bfloat16_tESL_S2H_SL_NS29_6fusion15FusionCallbacksIS2D_NS2I_17LinearCombinationIS2H_fS2H_fLNS_15FloatRoundStyleE2EEESH_S2G_JEEENS4_5SM1004TMEM4LOAD26SM100_TMEM_LOAD_32dp32b32xES26_NS1K_INS1L_ILi2ELi4ELi3EEENS1N_ILi16EEENSM_INS5_IJSC_SN_EEENS5_IJSN_SB_EEEEEEENS4_39AutoVectorizingCopyWithAssumedAlignmentILi128EEENS4_14SM90_TMA_STOREES2X_S2Z_S2Z_EEEvvEEEEvNT_6ParamsE)
        .other          _ZN7cutlass13device_kernelINS_4gemm6kernel13GemmUniversalIN4cute5tupleIJiiiiEEENS1_10collective13CollectiveMmaINS1_46MainloopSm100TmaUmmaWarpSpecializedBlockScaledILi5ELi2ELi2ENS5_IJNS4_1CILi1EEENSA_ILi8EEESB_EEEEENS5_IJNSA_ILi128EEESF_NSA_ILi256EEEEEENS5_IJNS_12float_e2m1_tENS_13float_ue8m0_tEEEENS5_IJNS5_IJlSB_lEEENS4_6LayoutINS5_IJNS5_IJNS5_IJNSA_ILi32EEENSA_ILi4EEEEEEiEEESQ_NS5_IJSB_iEEEEEENS5_IJNS5_IJNS5_IJNSA_ILi16EEESO_EEEiEEENS5_IJNS5_IJNSA_ILi0EEESB_EEENSA_ILi512EEEEEENS5_IJSW_iEEEEEEEEEEESK_S13_NS4_8TiledMMAINS4_8MMA_AtomIJNS4_17SM100_MMA_MXF4_SSISI_SI_fSJ_Li128ELi128ELi32ELNS4_4UMMA5MajorE0ELS18_0ELNS17_7ScaleInE0ELS19_0EEEEEENSM_INS5_IJSB_SB_SB_EEENS5_IJSW_SW_SW_EEEEENS5_IJNS4_10UnderscoreES1F_S1F_EEEEENS5_IJNS4_23SM90_TMA_LOAD_MULTICASTES1I_EEENS5_IJNS4_14ComposedLayoutINS4_7SwizzleILi3ELi4ELi3EEENS4_18smem_ptr_flag_bitsILi4EEENSM_INS5_IJSC_SG_EEENS5_IJSG_SB_EEEEEEENSM_INS5_IJNS5_IJNS5_IJSP_SB_EEENS5_IJSN_NSA_ILi2EEEEEEEEESB_NS5_IJS1U_S1U_EEEEEENS5_IJNS5_IJNS5_IJSU_SY_EEESX_EEESW_NS5_IJS1U_SY_EEEEEEEEEEEvNS4_8identityENS5_IJNS4_13SM90_TMA_LOADES26_EEES24_vS25_EENS_8epilogue10collective18CollectiveEpilogueINS29_23Sm100TmaWarpSpecializedILi4ELi2ELi32ELb1ELb0EEEJSH_NS5_IJNSM_ISF_SB_EENSM_ISN_SB_EEEEENS_10bfloat16_tESL_S2H_SL_NS29_6fusion15FusionCallbacksIS2D_NS2I_17LinearCombinationIS2H_fS2H_fLNS_15FloatRoundStyleE2EEESH_S2G_JEEENS4_5SM1004TMEM4LOAD26SM100_TMEM_LOAD_32dp32b32xES26_NS1K_INS1L_ILi2ELi4ELi3EEENS1N_ILi16EEENSM_INS5_IJSC_SN_EEENS5_IJSN_SB_EEEEEEENS4_39AutoVectorizingCopyWithAssumedAlignmentILi128EEENS4_14SM90_TMA_STOREES2X_S2Z_S2Z_EEEvvEEEEvNT_6ParamsE,@"STO_CUDA_ENTRY STV_DEFAULT"
_ZN7cutlass13device_kernelINS_4gemm6kernel13GemmUniversalIN4cute5tupleIJiiiiEEENS1_10collective13CollectiveMmaINS1_46MainloopSm100TmaUmmaWarpSpecializedBlockScaledILi5ELi2ELi2ENS5_IJNS4_1CILi1EEENSA_ILi8EEESB_EEEEENS5_IJNSA_ILi128EEESF_NSA_ILi256EEEEEENS5_IJNS_12float_e2m1_tENS_13float_ue8m0_tEEEENS5_IJNS5_IJlSB_lEEENS4_6LayoutINS5_IJNS5_IJNS5_IJNSA_ILi32EEENSA_ILi4EEEEEEiEEESQ_NS5_IJSB_iEEEEEENS5_IJNS5_IJNS5_IJNSA_ILi16EEESO_EEEiEEENS5_IJNS5_IJNSA_ILi0EEESB_EEENSA_ILi512EEEEEENS5_IJSW_iEEEEEEEEEEESK_S13_NS4_8TiledMMAINS4_8MMA_AtomIJNS4_17SM100_MMA_MXF4_SSISI_SI_fSJ_Li128ELi128ELi32ELNS4_4UMMA5MajorE0ELS18_0ELNS17_7ScaleInE0ELS19_0EEEEEENSM_INS5_IJSB_SB_SB_EEENS5_IJSW_SW_SW_EEEEENS5_IJNS4_10UnderscoreES1F_S1F_EEEEENS5_IJNS4_23SM90_TMA_LOAD_MULTICASTES1I_EEENS5_IJNS4_14ComposedLayoutINS4_7SwizzleILi3ELi4ELi3EEENS4_18smem_ptr_flag_bitsILi4EEENSM_INS5_IJSC_SG_EEENS5_IJSG_SB_EEEEEEENSM_INS5_IJNS5_IJNS5_IJSP_SB_EEENS5_IJSN_NSA_ILi2EEEEEEEEESB_NS5_IJS1U_S1U_EEEEEENS5_IJNS5_IJNS5_IJSU_SY_EEESX_EEESW_NS5_IJS1U_SY_EEEEEEEEEEEvNS4_8identityENS5_IJNS4_13SM90_TMA_LOADES26_EEES24_vS25_EENS_8epilogue10collective18CollectiveEpilogueINS29_23Sm100TmaWarpSpecializedILi4ELi2ELi32ELb1ELb0EEEJSH_NS5_IJNSM_ISF_SB_EENSM_ISN_SB_EEEEENS_10bfloat16_tESL_S2H_SL_NS29_6fusion15FusionCallbacksIS2D_NS2I_17LinearCombinationIS2H_fS2H_fLNS_15FloatRoundStyleE2EEESH_S2G_JEEENS4_5SM1004TMEM4LOAD26SM100_TMEM_LOAD_32dp32b32xES26_NS1K_INS1L_ILi2ELi4ELi3EEENS1N_ILi16EEENSM_INS5_IJSC_SN_EEENS5_IJSN_SB_EEEEEEENS4_39AutoVectorizingCopyWithAssumedAlignmentILi128EEENS4_14SM90_TMA_STOREES2X_S2Z_S2Z_EEEvvEEEEvNT_6ParamsE:
[----:B------:R-:W1:Y:S01]  /*0000*/  LDC R1, c[0x0][0x37c] ;  /* 0x0000df00ff017b82 */ /* 0x000e620000000800 */
[----:B------:R-:W2:Y:S01]  /*0010*/  S2R R101, SR_TID.X ;  /* 0x0000000000657919 */ /* 0x000ea20000002100 */
[----:B------:R-:W3:Y:S01]  /*0020*/  LDCU.64 UR4, c[0x0][0xc90] ;  /* 0x00019200ff0477ac */ /* 0x000ee20008000a00 */
[----:B------:R-:W-:Y:S02]  /*0030*/  PRMT R88, RZ, 0x7610, R88 ;  /* 0x00007610ff587816 */ /* 0x000fe40000000058 */
[----:B------:R-:W-:Y:S01]  /*0040*/  ELECT P5, URZ, PT ;  /* 0x0000000000ff782f */ /* 0x000fe200038a0000 */
[----:B------:R-:W4:Y:S01]  /*0050*/  LDCU.64 UR46, c[0x0][0x358] ;  /* 0x00006b00ff2e77ac */ /* 0x000f220008000a00 */
[----:B---3--:R-:W-:-:S04]  /*0060*/  UISETP.NE.U32.AND UP0, UPT, UR4, URZ, UPT ;  /* 0x000000ff0400728c */ /* 0x008fc8000bf05070 */
[----:B------:R-:W-:Y:S01]  /*0070*/  UISETP.NE.AND.EX UP0, UPT, UR5, URZ, UPT, UP0 ;  /* 0x000000ff0500728c */ /* 0x000fe2000bf05300 */
[----:B--2---:R-:W-:-:S05]  /*0080*/  SHF.R.U32.HI R92, RZ, 0x5, R101 ;  /* 0x00000005ff5c7819 */ /* 0x004fca0000011665 */
[----:B------:R-:W2:Y:S02]  /*0090*/  SHFL.IDX PT, R0, R92, RZ, 0x1f ;  /* 0x00001fff5c007589 */ /* 0x000ea400000e0000 */
[----:B--2---:R-:W-:Y:S01]  /*00a0*/  R2UR UR7, R0 ;  /* 0x00000000000772ca */ /* 0x004fe200000e0000 */
[----:B-1--4-:R-:W-:-:S14]  /*00b0*/  BRA.U UP0, `(.L_x_0) ;  /* 0x00000001002c7547 */ /* 0x012fdc000b800000 */
[----:B------:R-:W1:Y:S02]  /*00c0*/  LDCU.64 UR8, c[0x0][0xc88] ;  /* 0x00019100ff0877ac */ /* 0x000e640008000a00 */
[----:B-1----:R-:W-:-:S04]  /*00d0*/  UISETP.NE.U32.AND UP0, UPT, UR8, URZ, UPT ;  /* 0x000000ff0800728c */ /* 0x002fc8000bf05070 */
[----:B------:R-:W-:-:S09]  /*00e0*/  UISETP.NE.AND.EX UP0, UPT, UR9, URZ, UPT, UP0 ;  /* 0x000000ff0900728c */ /* 0x000fd2000bf05300 */
[----:B------:R-:W-:Y:S05]  /*00f0*/  BRA.U !UP0, `(.L_x_1) ;  /* 0x0000000108107547 */ /* 0x000fea000b800000 */
[----:B------:R-:W1:Y:S02]  /*0100*/  LDC.64 R2, c[0x0][0xc88] ;  /* 0x00032200ff027b82 */ /* 0x000e640000000a00 */
[----:B-1----:R1:W5:Y:S01]  /*0110*/  LDG.E R49, desc[UR46][R2.64] ;  /* 0x0000002e02317981 */ /* 0x002362000c1e1900 */
[----:B------:R-:W-:Y:S01]  /*0120*/  HFMA2 R88, -RZ, RZ, 0, 5.9604644775390625e-08 ;  /* 0x00000001ff587431 */ /* 0x000fe200000001ff */
[----:B------:R-:W-:Y:S05]  /*0130*/  BRA `(.L_x_0) ;  /* 0x00000000000c7947 */ /* 0x000fea0003800000 */
.L_x_1:
[----:B------:R-:W1:Y:S01]  /*0140*/  LDCU UR6, c[0x0][0xc80] ;  /* 0x00019000ff0677ac */ /* 0x000e620008000800 */
[----:B------:R-:W-:Y:S01]  /*0150*/  HFMA2 R88, -RZ, RZ, 0, 5.9604644775390625e-08 ;  /* 0x00000001ff587431 */ /* 0x000fe200000001ff */
[----:B-1----:R-:W-:Y:S02]  /*0160*/  MOV R49, UR6 ;  /* 0x0000000600317c02 */ /* 0x002fe40008000f00 */
.L_x_0:
[----:B------:R-:W2:Y:S02]  /*0170*/  LDCU.64 UR8, c[0x0][0xcb0] ;  /* 0x00019600ff0877ac */ /* 0x000ea40008000a00 */
[----:B--2---:R-:W-:-:S04]  /*0180*/  UISETP.NE.U32.AND UP0, UPT, UR8, URZ, UPT ;  /* 0x000000ff0800728c */ /* 0x004fc8000bf05070 */
[----:B------:R-:W-:-:S09]  /*0190*/  UISETP.NE.AND.EX UP0, UPT, UR9, URZ, UPT, UP0 ;  /* 0x000000ff0900728c */ /* 0x000fd2000bf05300 */
[----:B------:R-:W-:Y:S05]  /*01a0*/  BRA.U UP0, `(.L_x_2) ;  /* 0x0000000100247547 */ /* 0x000fea000b800000 */
[----:B------:R-:W2:Y:S02]  /*01b0*/  LDCU.64 UR8, c[0x0][0xca8] ;  /* 0x00019500ff0877ac */ /* 0x000ea40008000a00 */
[----:B--2---:R-:W-:-:S04]  /*01c0*/  UISETP.NE.U32.AND UP0, UPT, UR8, URZ, UPT ;  /* 0x000000ff0800728c */ /* 0x004fc8000bf05070 */
[----:B------:R-:W-:-:S09]  /*01d0*/  UISETP.NE.AND.EX UP0, UPT, UR9, URZ, UPT, UP0 ;  /* 0x000000ff0900728c */ /* 0x000fd2000bf05300 */
[----:B------:R-:W-:Y:S05]  /*01e0*/  BRA.U !UP0, `(.L_x_3) ;  /* 0x00000001080c7547 */ /* 0x000fea000b800000 */
[----:B-1----:R-:W1:Y:S02]  /*01f0*/  LDC.64 R2, c[0x0][0xca8] ;  /* 0x00032a00ff027b82 */ /* 0x002e640000000a00 */
[----:B-1----:R2:W5:Y:S01]  /*0200*/  LDG.E R47, desc[UR46][R2.64] ;  /* 0x0000002e022f7981 */ /* 0x002562000c1e1900 */
[----:B------:R-:W-:Y:S05]  /*0210*/  BRA `(.L_x_2) ;  /* 0x0000000000087947 */ /* 0x000fea0003800000 */
.L_x_3:
[----:B------:R-:W2:Y:S02]  /*0220*/  LDCU UR6, c[0x0][0xca0] ;  /* 0x00019400ff0677ac */ /* 0x000ea40008000800 */
[----:B--2---:R-:W-:Y:S02]  /*0230*/  MOV R47, UR6 ;  /* 0x00000006002f7c02 */ /* 0x004fe40008000f00 */
.L_x_2:
[----:B------:R-:W-:Y:S01]  /*0240*/  IMAD.U32 R0, RZ, RZ, UR7 ;  /* 0x00000007ff007e24 */ /* 0x000fe2000f8e00ff */
[----:B------:R-:W-:Y:S04]  /*0250*/  BSSY.RECONVERGENT B0, `(.L_x_4) ;  /* 0x0000012000007945 */ /* 0x000fe80003800200 */
[C---:B------:R-:W-:Y:S02]  /*0260*/  ISETP.NE.OR P1, PT, R0.reuse, 0x1, !P5 ;  /* 0x000000010000780c */ /* 0x040fe40006f25670 */
[----:B------:R-:W-:-:S11]  /*0270*/  ISETP.NE.OR P0, PT, R0, 0x3, !P5 ;  /* 0x000000030000780c */ /* 0x000fd60006f05670 */
[----:B------:R-:W-:Y:S05]  /*0280*/  @P1 BRA `(.L_x_5) ;  /* 0x0000000000381947 */ /* 0x000fea0003800000 */
[----:B------:R-:W3:Y:S02]  /*0290*/  LDCU.64 UR8, c[0x0][0x348] ;  /* 0x00006900ff0877ac */ /* 0x000ee40008000a00 */
[----:B---3--:R-:W-:Y:S02]  /*02a0*/  UIADD3 UR14, UP3, UPT, UR8, 0x80, URZ ;  /* 0x00000080080e7890 */ /* 0x008fe4000ff7e0ff */
[----:B------:R-:W-:Y:S02]  /*02b0*/  UIADD3 UR12, UP2, UPT, UR8, 0x180, URZ ;  /* 0x00000180080c7890 */ /* 0x000fe4000ff5e0ff */
[----:B------:R-:W-:Y:S02]  /*02c0*/  UIADD3 UR10, UP1, UPT, UR8, 0x280, URZ ;  /* 0x00000280080a7890 */ /* 0x000fe4000ff3e0ff */
[----:B------:R-:W-:Y:S02]  /*02d0*/  UIADD3 UR8, UP0, UPT, UR8, 0x380, URZ ;  /* 0x0000038008087890 */ /* 0x000fe4000ff1e0ff */
[----:B------:R-:W-:-:S02]  /*02e0*/  UIADD3.X UR15, UPT, UPT, URZ, UR9, URZ, UP3, !UPT ;  /* 0x00000009ff0f7290 */ /* 0x000fc40009ffe4ff */
[----:B------:R-:W-:Y:S02]  /*02f0*/  UIADD3.X UR13, UPT, UPT, URZ, UR9, URZ, UP2, !UPT ;  /* 0x00000009ff0d7290 */ /* 0x000fe400097fe4ff */
[----:B------:R-:W-:Y:S02]  /*0300*/  UIADD3.X UR11, UPT, UPT, URZ, UR9, URZ, UP1, !UPT ;  /* 0x00000009ff0b7290 */ /* 0x000fe40008ffe4ff */
[----:B------:R-:W-:-:S03]  /*0310*/  UIADD3.X UR9, UPT, UPT, URZ, UR9, URZ, UP0, !UPT ;  /* 0x00000009ff097290 */ /* 0x000fc600087fe4ff */
[----:B------:R3:W-:Y:S02]  /*0320*/  UTMACCTL.PF [UR14] ;  /* 0x000000000e0079b9 */ /* 0x0007e40008040000 */
[----:B------:R3:W-:Y:S02]  /*0330*/  UTMACCTL.PF [UR12] ;  /* 0x000000000c0079b9 */ /* 0x0007e40008040000 */
[----:B------:R3:W-:Y:S02]  /*0340*/  UTMACCTL.PF [UR10] ;  /* 0x000000000a0079b9 */ /* 0x0007e40008040000 */
[----:B------:R3:W-:Y:S02]  /*0350*/  UTMACCTL.PF [UR8] ;  /* 0x00000000080079b9 */ /* 0x0007e40008040000 */
[----:B---3--:R-:W-:Y:S01]  /*0360*/  NOP ;  /* 0x0000000000007918 */ /* 0x008fe20000000000 */
.L_x_5:
[----:B------:R-:W-:Y:S05]  /*0370*/  BSYNC.RECONVERGENT B0 ;  /* 0x0000000000007941 */ /* 0x000fea0003800200 */
.L_x_4:
[----:B------:R-:W-:Y:S04]  /*0380*/  BSSY.RECONVERGENT B0, `(.L_x_6) ;  /* 0x000000a000007945 */ /* 0x000fe80003800200 */
[----:B------:R-:W-:Y:S05]  /*0390*/  @P0 BRA `(.L_x_7) ;  /* 0x0000000000200947 */ /* 0x000fea0003800000 */
[----:B------:R-:W3:Y:S02]  /*03a0*/  LDCU.64 UR8, c[0x0][0x348] ;  /* 0x00006900ff0877ac */ /* 0x000ee40008000a00 */
[----:B---3--:R-:W-:Y:S02]  /*03b0*/  UIADD3 UR10, UP1, UPT, UR8, 0x980, URZ ;  /* 0x00000980080a7890 */ /* 0x008fe4000ff3e0ff */
[----:B------:R-:W-:Y:S02]  /*03c0*/  UIADD3 UR8, UP0, UPT, UR8, 0xa80, URZ ;  /* 0x00000a8008087890 */ /* 0x000fe4000ff1e0ff */
[----:B------:R-:W-:Y:S02]  /*03d0*/  UIADD3.X UR11, UPT, UPT, URZ, UR9, URZ, UP1, !UPT ;  /* 0x00000009ff0b7290 */ /* 0x000fe40008ffe4ff */
[----:B------:R-:W-:-:S07]  /*03e0*/  UIADD3.X UR9, UPT, UPT, URZ, UR9, URZ, UP0, !UPT ;  /* 0x00000009ff097290 */ /* 0x000fce00087fe4ff */
[----:B------:R3:W-:Y:S02]  /*03f0*/  UTMACCTL.PF [UR10] ;  /* 0x000000000a0079b9 */ /* 0x0007e40008040000 */
[----:B------:R3:W-:Y:S02]  /*0400*/  UTMACCTL.PF [UR8] ;  /* 0x00000000080079b9 */ /* 0x0007e40008040000 */
[----:B---3--:R-:W-:Y:S01]  /*0410*/  NOP ;  /* 0x0000000000007918 */ /* 0x008fe20000000000 */
.L_x_7:
[----:B------:R-:W-:Y:S05]  /*0420*/  BSYNC.RECONVERGENT B0 ;  /* 0x0000000000007941 */ /* 0x000fea0003800200 */
.L_x_6:
[----:B------:R-:W3:Y:S01]  /*0430*/  LDCU.64 UR8, c[0x0][0xc88] ;  /* 0x00019100ff0877ac */ /* 0x000ee20008000a00 */
[----:B------:R-:W-:Y:S02]  /*0440*/  UISETP.EQ.U32.AND UP1, UPT, UR4, URZ, UPT ;  /* 0x000000ff0400728c */ /* 0x000fe4000bf22070 */
[----:B------:R-:W-:Y:S02]  /*0450*/  UPLOP3.LUT UP5, UPT, UPT, UPT, UPT, 0x80, 0x8 ;  /* 0x000000000008789c */ /* 0x000fe40003faf070 */
[----:B---3--:R-:W-:-:S04]  /*0460*/  UISETP.NE.U32.AND UP0, UPT, UR8, URZ, UPT ;  /* 0x000000ff0800728c */ /* 0x008fc8000bf05070 */
[----:B------:R-:W-:-:S04]  /*0470*/  UISETP.NE.AND.EX UP0, UPT, UR9, URZ, UPT, UP0 ;  /* 0x000000ff0900728c */ /* 0x000fc8000bf05300 */
[----:B------:R-:W-:-:S04]  /*0480*/  UISETP.EQ.OR.EX UP2, UPT, UR5, URZ, !UP0, UP1 ;  /* 0x000000ff0500728c */ /* 0x000fc8000c742710 */
[----:B------:R-:W-:-:S05]  /*0490*/  UP2UR UR48, UPR, URZ, 0x4 ;  /* 0x00000004ff307883 */ /* 0x000fca0008000000 */
[----:B------:R-:W-:Y:S07]  /*04a0*/  BRA.U !UP2, `(.L_x_8) ;  /* 0x000000010a207547 */ /* 0x000fee000b800000 */
[----:B------:R-:W-:Y:S01]  /*04b0*/  UISETP.NE.U32.AND UP1, UPT, UR4, URZ, UPT ;  /* 0x000000ff0400728c */ /* 0x000fe2000bf25070 */
[----:B-----5:R-:W-:Y:S01]  /*04c0*/  FSETP.NEU.AND P0, PT, R49, RZ, PT ;  /* 0x000000ff3100720b */ /* 0x020fe20003f0d000 */
[----:B------:R-:W-:Y:S02]  /*04d0*/  USEL UR4, URZ, 0xffffffff, UP0 ;  /* 0xffffffffff047887 */ /* 0x000fe40008000000 */
[----:B------:R-:W-:-:S10]  /*04e0*/  UISETP.NE.AND.EX UP1, UPT, UR5, URZ, UPT, UP1 ;  /* 0x000000ff0500728c */ /* 0x000fd4000bf25310 */
[----:B------:R-:W-:Y:S01]  /*04f0*/  VOTEU.ANY UP0, P0 ;  /* 0x0000000000ff7886 */ /* 0x000fe20000000100 */
[----:B------:R-:W-:-:S04]  /*0500*/  @!UP1 USEL UR4, URZ, 0xffffffff, UP0 ;  /* 0xffffffffff049887 */ /* 0x000fc80008000000 */
[----:B------:R-:W-:-:S04]  /*0510*/  ULOP3.LUT UR4, UR4, 0x1, URZ, 0xc0, !UPT ;  /* 0x0000000104047892 */ /* 0x000fc8000f8ec0ff */
[----:B------:R-:W-:-:S11]  /*0520*/  UISETP.NE.U32.AND UP5, UPT, UR4, 0x1, UPT ;  /* 0x000000010400788c */ /* 0x000fd6000bfa5070 */
.L_x_8:
[----:B-12---:R-:W1:Y:S01]  /*0530*/  SHFL.IDX PT, R2, R92, RZ, 0x1f ;  /* 0x00001fff5c027589 */ /* 0x006e6200000e0000 */
[----:B------:R-:W-:-:S04]  /*0540*/  UISETP.NE.AND UP0, UPT, UR7, 0x2, UPT ;  /* 0x000000020700788c */ /* 0x000fc8000bf05270 */
[----:B------:R-:W-:Y:S01]  /*0550*/  USEL UR15, URZ, 0x1, UP0 ;  /* 0x00000001ff0f7887 */ /* 0x000fe20008000000 */
[----:B-1----:R-:W-:-:S13]  /*0560*/  ISETP.NE.AND P0, PT, R2, RZ, PT ;  /* 0x000000ff0200720c */ /* 0x002fda0003f05270 */
[----:B------:R-:W-:Y:S05]  /*0570*/  @P0 BRA `(.L_x_9) ;  /* 0x0000000000600947 */ /* 0x000fea0003800000 */
[----:B------:R-:W1:Y:S01]  /*0580*/  S2UR UR6, SR_CgaCtaId ;  /* 0x00000000000679c3 */ /* 0x000e620000008800 */
[----:B------:R-:W-:Y:S01]  /*0590*/  UMOV UR8, 0x400 ;  /* 0x0000040000087882 */ /* 0x000fe20000000000 */
[----:B------:R-:W-:Y:S01]  /*05a0*/  UMOV UR5, 0x1 ;  /* 0x0000000100057882 */ /* 0x000fe20000000000 */
[----:B------:R-:W-:Y:S01]  /*05b0*/  UMOV UR4, 0x8 ;  /* 0x0000000800047882 */ /* 0x000fe20000000000 */
[----:B------:R-:W-:Y:S01]  /*05c0*/  ELECT P0, URZ, PT ;  /* 0x0000000000ff782f */ /* 0x000fe20003800000 */
[----:B-1----:R-:W-:Y:S02]  /*05d0*/  ULEA UR6, UR6, UR8, 0x18 ;  /* 0x0000000806067291 */ /* 0x002fe4000f8ec0ff */
[----:B------:R-:W-:-:S04]  /*05e0*/  UIADD3 UR8, UPT, UPT, -UR5, 0x100000, URZ ;  /* 0x0010000005087890 */ /* 0x000fc8000fffe1ff */
[----:B------:R-:W-:Y:S02]  /*05f0*/  USHF.L.U32 UR9, UR8, 0xb, URZ ;  /* 0x0000000b08097899 */ /* 0x000fe400080006ff */
[----:B------:R-:W-:Y:S02]  /*0600*/  USHF.L.U32 UR8, UR8, 0x1, URZ ;  /* 0x0000000108087899 */ /* 0x000fe400080006ff */
[----:B------:R-:W-:-:S04]  /*0610*/  UIADD3 UR4, UPT, UPT, -UR4, 0x100000, URZ ;  /* 0x0010000004047890 */ /* 0x000fc8000fffe1ff */
[----:B------:R-:W-:Y:S02]  /*0620*/  USHF.L.U32 UR5, UR4, 0xb, URZ ;  /* 0x0000000b04057899 */ /* 0x000fe400080006ff */
[----:B------:R-:W-:Y:S01]  /*0630*/  USHF.L.U32 UR4, UR4, 0x1, URZ ;  /* 0x0000000104047899 */ /* 0x000fe200080006ff */
[----:B------:R-:W1:Y:S03]  /*0640*/  FENCE.VIEW.ASYNC.S ;  /* 0x00000000000073c6 */ /* 0x000e660000000000 */
[----:B-1----:R1:W2:Y:S08]  /*0650*/  SYNCS.EXCH.64 URZ, [UR6], UR8 ;  /* 0x0000000806ff75b2 */ /* 0x0022b00008000100 */
[----:B------:R1:W3:Y:S01]  /*0660*/  SYNCS.EXCH.64 URZ, [UR6+0x28], UR4 ;  /* 0x0000280406ff75b2 */ /* 0x0002e20008000100 */
[----:B------:R1:W4:Y:S01]  /*0670*/  SYNCS.EXCH.64 URZ, [UR6+0x8], UR8 ;  /* 0x0000080806ff75b2 */ /* 0x0003220008000100 */
[----:B------:R1:W1:Y:S01]  /*0680*/  SYNCS.EXCH.64 URZ, [UR6+0x30], UR4 ;  /* 0x0000300406ff75b2 */ /* 0x0002620008000100 */
[----:B------:R1:W1:Y:S01]  /*0690*/  SYNCS.EXCH.64 URZ, [UR6+0x10], UR8 ;  /* 0x0000100806ff75b2 */ /* 0x0002620008000100 */
[----:B------:R1:W1:Y:S01]  /*06a0*/  SYNCS.EXCH.64 URZ, [UR6+0x38], UR4 ;  /* 0x0000380406ff75b2 */ /* 0x0002620008000100 */
[----:B------:R1:W1:Y:S01]  /*06b0*/  SYNCS.EXCH.64 URZ, [UR6+0x18], UR8 ;  /* 0x0000180806ff75b2 */ /* 0x0002620008000100 */
[----:B------:R1:W1:Y:S01]  /*06c0*/  SYNCS.EXCH.64 URZ, [UR6+0x40], UR4 ;  /* 0x0000400406ff75b2 */ /* 0x0002620008000100 */
[----:B------:R1:W1:Y:S01]  /*06d0*/  SYNCS.EXCH.64 URZ, [UR6+0x20], UR8 ;  /* 0x0000200806ff75b2 */ /* 0x0002620008000100 */
[----:B------:R1:W1:Y:S01]  /*06e0*/  SYNCS.EXCH.64 URZ, [UR6+0x48], UR4 ;  /* 0x0000480406ff75b2 */ /* 0x0002620008000100 */
[----:B------:R-:W-:Y:S01]  /*06f0*/  NOP ;  /* 0x0000000000007918 */ /* 0x000fe20000000000 */
.L_x_9:
[----:B------:R-:W2:Y:S01]  /*0700*/  SHFL.IDX PT, R2, R92, RZ, 0x1f ;  /* 0x00001fff5c027589 */ /* 0x000ea200000e0000 */
[----:B------:R-:W-:Y:S01]  /*0710*/  NOP ;  /* 0x0000000000007918 */ /* 0x000fe20000000000 */
[----:B--2---:R-:W-:-:S13]  /*0720*/  ISETP.NE.AND P0, PT, R2, 0x1, PT ;  /* 0x000000010200780c */ /* 0x004fda0003f05270 */
[----:B------:R-:W-:Y:S05]  /*0730*/  @P0 BRA `(.L_x_10) ;  /* 0x0000000000580947 */ /* 0x000fea0003800000 */
[----:B-1----:R-:W1:Y:S01]  /*0740*/  S2UR UR6, SR_CgaCtaId ;  /* 0x00000000000679c3 */ /* 0x002e620000008800 */
        /* <DEDUP_REMOVED lines=12> */
[----:B-1----:R2:W1:Y:S08]  /*0810*/  SYNCS.EXCH.64 URZ, [UR6+0x50], UR8 ;  /* 0x0000500806ff75b2 */ /* 0x0024700008000100 */
[----:B------:R2:W1:Y:S01]  /*0820*/  SYNCS.EXCH.64 URZ, [UR6+0x70], UR4 ;  /* 0x0000700406ff75b2 */ /* 0x0004620008000100 */
[----:B------:R2:W1:Y:S01]  /*0830*/  SYNCS.EXCH.64 URZ, [UR6+0x58], UR8 ;  /* 0x0000580806ff75b2 */ /* 0x0004620008000100 */
[----:B------:R2:W1:Y:S01]  /*0840*/  SYNCS.EXCH.64 URZ, [UR6+0x78], UR4 ;  /* 0x0000780406ff75b2 */ /* 0x0004620008000100 */
[----:B------:R2:W1:Y:S01]  /*0850*/  SYNCS.EXCH.64 URZ, [UR6+0x60], UR8 ;  /* 0x0000600806ff75b2 */ /* 0x0004620008000100 */
[----:B------:R2:W1:Y:S01]  /*0860*/  SYNCS.EXCH.64 URZ, [UR6+0x80], UR4 ;  /* 0x0000800406ff75b2 */ /* 0x0004620008000100 */
[----:B------:R2:W1:Y:S01]  /*0870*/  SYNCS.EXCH.64 URZ, [UR6+0x68], UR8 ;  /* 0x0000680806ff75b2 */ /* 0x0004620008000100 */
[----:B------:R2:W1:Y:S02]  /*0880*/  SYNCS.EXCH.64 URZ, [UR6+0x88], UR4 ;  /* 0x0000880406ff75b2 */ /* 0x0004640008000100 */
[----:B--2---:R-:W-:Y:S01]  /*0890*/  NOP ;  /* 0x0000000000007918 */ /* 0x004fe20000000000 */
.L_x_10:
[----:B------:R-:W2:Y:S01]  /*08a0*/  SHFL.IDX PT, R2, R92, RZ, 0x1f ;  /* 0x00001fff5c027589 */ /* 0x000ea200000e0000 */
[----:B------:R-:W-:Y:S01]  /*08b0*/  NOP ;  /* 0x0000000000007918 */ /* 0x000fe20000000000 */
[----:B--2---:R-:W-:-:S13]  /*08c0*/  ISETP.NE.AND P0, PT, R2, 0x3, PT ;  /* 0x000000030200780c */ /* 0x004fda0003f05270 */
[----:B------:R-:W-:Y:S05]  /*08d0*/  @P0 BRA `(.L_x_11) ;  /* 0x0000000000300947 */ /* 0x000fea0003800000 */
[----:B-1----:R-:W1:Y:S01]  /*08e0*/  S2UR UR5, SR_CgaCtaId ;  /* 0x00000000000579c3 */ /* 0x002e620000008800 */
[----:B------:R-:W-:Y:S01]  /*08f0*/  UMOV UR6, 0x400 ;  /* 0x0000040000067882 */ /* 0x000fe20000000000 */
[----:B------:R-:W-:Y:S01]  /*0900*/  UMOV UR4, 0x20 ;  /* 0x0000002000047882 */ /* 0x000fe20000000000 */
[----:B------:R-:W-:Y:S01]  /*0910*/  ELECT P0, URZ, PT ;  /* 0x0000000000ff782f */ /* 0x000fe20003800000 */
[----:B------:R-:W-:-:S04]  /*0920*/  UIADD3 UR8, UPT, UPT, -UR4, 0x100000, URZ ;  /* 0x0010000004087890 */ /* 0x000fc8000fffe1ff */
[----:B------:R-:W-:Y:S02]  /*0930*/  USHF.L.U32 UR9, UR8, 0xb, URZ ;  /* 0x0000000b08097899 */ /* 0x000fe400080006ff */
[----:B------:R-:W-:Y:S02]  /*0940*/  USHF.L.U32 UR8, UR8, 0x1, URZ ;  /* 0x0000000108087899 */ /* 0x000fe400080006ff */
[----:B-1----:R-:W-:Y:S01]  /*0950*/  ULEA UR5, UR5, UR6, 0x18 ;  /* 0x0000000605057291 */ /* 0x002fe2000f8ec0ff */
[----:B------:R-:W1:Y:S11]  /*0960*/  FENCE.VIEW.ASYNC.S ;  /* 0x00000000000073c6 */ /* 0x000e760000000000 */
[----:B-1----:R2:W1:Y:S01]  /*0970*/  SYNCS.EXCH.64 URZ, [UR5+0x90], UR8 ;  /* 0x0000900805ff75b2 */ /* 0x0024620008000100 */
[----:B------:R2:W1:Y:S02]  /*0980*/  SYNCS.EXCH.64 URZ, [UR5+0x98], UR8 ;  /* 0x0000980805ff75b2 */ /* 0x0004640008000100 */
[----:B--2---:R-:W-:Y:S01]  /*0990*/  NOP ;  /* 0x0000000000007918 */ /* 0x004fe20000000000 */
.L_x_11:
[----:B------:R-:W2:Y:S01]  /*09a0*/  SHFL.IDX PT, R2, R92, RZ, 0x1f ;  /* 0x00001fff5c027589 */ /* 0x000ea200000e0000 */
[----:B------:R-:W-:Y:S01]  /*09b0*/  NOP ;  /* 0x0000000000007918 */ /* 0x000fe20000000000 */
[----:B--2---:R-:W-:-:S13]  /*09c0*/  ISETP.NE.AND P0, PT, R2, 0x4, PT ;  /* 0x000000040200780c */ /* 0x004fda0003f05270 */
[----:B------:R-:W-:Y:S05]  /*09d0*/  @P0 BRA `(.L_x_12) ;  /* 0x00000000004c0947 */ /* 0x000fea0003800000 */
[----:B-1----:R-:W1:Y:S01]  /*09e0*/  S2UR UR5, SR_CgaCtaId ;  /* 0x00000000000579c3 */ /* 0x002e620000008800 */
[----:B------:R-:W-:Y:S01]  /*09f0*/  UMOV UR8, 0x720 ;  /* 0x0000072000087882 */ /* 0x000fe20000000000 */
[----:B------:R-:W-:Y:S01]  /*0a00*/  UMOV UR6, 0x400 ;  /* 0x0000040000067882 */ /* 0x000fe20000000000 */
[----:B------:R-:W-:Y:S01]  /*0a10*/  USEL UR8, UR8, 0x620, UP5 ;  /* 0x0000062008087887 */ /* 0x000fe2000a800000 */
[----:B------:R-:W-:Y:S01]  /*0a20*/  UMOV UR4, 0x1 ;  /* 0x0000000100047882 */ /* 0x000fe20000000000 */
[----:B------:R-:W-:Y:S01]  /*0a30*/  ELECT P0, URZ, PT ;  /* 0x0000000000ff782f */ /* 0x000fe20003800000 */
[----:B------:R-:W-:-:S04]  /*0a40*/  UIADD3 UR10, UPT, UPT, -UR4, 0x100000, URZ ;  /* 0x00100000040a7890 */ /* 0x000fc8000fffe1ff */
[----:B------:R-:W-:Y:S02]  /*0a50*/  USHF.L.U32 UR11, UR10, 0xb, URZ ;  /* 0x0000000b0a0b7899 */ /* 0x000fe400080006ff */
[----:B------:R-:W-:Y:S02]  /*0a60*/  USHF.L.U32 UR10, UR10, 0x1, URZ ;  /* 0x000000010a0a7899 */ /* 0x000fe400080006ff */
[----:B------:R-:W-:-:S04]  /*0a70*/  UIADD3 UR8, UPT, UPT, -UR8, 0x100000, URZ ;  /* 0x0010000008087890 */ /* 0x000fc8000fffe1ff */
[----:B------:R-:W-:Y:S02]  /*0a80*/  USHF.L.U32 UR9, UR8, 0xb, URZ ;  /* 0x0000000b08097899 */ /* 0x000fe400080006ff */
[----:B------:R-:W-:Y:S02]  /*0a90*/  USHF.L.U32 UR8, UR8, 0x1, URZ ;  /* 0x0000000108087899 */ /* 0x000fe400080006ff */
[----:B-1----:R-:W-:Y:S01]  /*0aa0*/  ULEA UR5, UR5, UR6, 0x18 ;  /* 0x0000000605057291 */ /* 0x002fe2000f8ec0ff */
[----:B------:R-:W1:Y:S11]  /*0ab0*/  FENCE.VIEW.ASYNC.S ;  /* 0x00000000000073c6 */ /* 0x000e760000000000 */
[----:B-1----:R2:W1:Y:S01]  /*0ac0*/  SYNCS.EXCH.64 URZ, [UR5+0xa0], UR10 ;  /* 0x0000a00a05ff75b2 */ /* 0x0024620008000100 */
[----:B------:R2:W1:Y:S01]  /*0ad0*/  SYNCS.EXCH.64 URZ, [UR5+0xb0], UR8 ;  /* 0x0000b00805ff75b2 */ /* 0x0004620008000100 */
[----:B------:R2:W1:Y:S01]  /*0ae0*/  SYNCS.EXCH.64 URZ, [UR5+0xa8], UR10 ;  /* 0x0000a80a05ff75b2 */ /* 0x0004620008000100 */
[----:B------:R2:W1:Y:S02]  /*0af0*/  SYNCS.EXCH.64 URZ, [UR5+0xb8], UR8 ;  /* 0x0000b80805ff75b2 */ /* 0x0004640008000100 */
[----:B--2---:R-:W-:Y:S01]  /*0b00*/  NOP ;  /* 0x0000000000007918 */ /* 0x004fe20000000000 */
.L_x_12:
        /* <DEDUP_REMOVED lines=20> */
[----:B------:R2:W1:Y:S02]  /*0c50*/  SYNCS.EXCH.64 URZ, [UR6+0xd8], UR4 ;  /* 0x0000d80406ff75b2 */ /* 0x0004640008000100 */
[----:B--2---:R-:W-:Y:S01]  /*0c60*/  NOP ;  /* 0x0000000000007918 */ /* 0x004fe20000000000 */
.L_x_13:
[----:B------:R-:W2:Y:S01]  /*0c70*/  SHFL.IDX PT, R2, R92, RZ, 0x1f ;  /* 0x00001fff5c027589 */ /* 0x000ea200000e0000 */
[----:B------:R-:W1:Y:S01]  /*0c80*/  S2UR UR37, SR_CgaCtaId ;  /* 0x00000000002579c3 */ /* 0x000e620000008800 */
[----:B------:R-:W-:Y:S01]  /*0c90*/  NOP ;  /* 0x0000000000007918 */ /* 0x000fe20000000000 */
[----:B--2---:R-:W-:-:S13]  /*0ca0*/  ISETP.NE.AND P0, PT, R2, 0x3, PT ;  /* 0x000000030200780c */ /* 0x004fda0003f05270 */
[----:B-1----:R-:W-:Y:S05]  /*0cb0*/  @P0 BRA `(.L_x_14) ;  /* 0x0000000000340947 */ /* 0x002fea0003800000 */
[----:B------:R-:W-:Y:S01]  /*0cc0*/  UMOV UR5, 0x400 ;  /* 0x0000040000057882 */ /* 0x000fe20000000000 */
[----:B------:R-:W-:Y:S01]  /*0cd0*/  UMOV UR4, 0x20 ;  /* 0x0000002000047882 */ /* 0x000fe20000000000 */
[----:B------:R-:W-:Y:S02]  /*0ce0*/  ULEA UR5, UR37, UR5, 0x18 ;  /* 0x0000000525057291 */ /* 0x000fe4000f8ec0ff */
[----:B------:R-:W-:-:S04]  /*0cf0*/  UIADD3 UR8, UPT, UPT, -UR4, 0x100000, URZ ;  /* 0x0010000004087890 */ /* 0x000fc8000fffe1ff */
[----:B------:R-:W-:Y:S02]  /*0d00*/  USHF.L.U32 UR9, UR8, 0xb, URZ ;  /* 0x0000000b08097899 */ /* 0x000fe400080006ff */
[----:B------:R-:W-:Y:S01]  /*0d10*/  USHF.L.U32 UR8, UR8, 0x1, URZ ;  /* 0x0000000108087899 */ /* 0x000fe200080006ff */
[----:B------:R-:W-:Y:S01]  /*0d20*/  ELECT P0, URZ, PT ;  /* 0x0000000000ff782f */ /* 0x000fe20003800000 */
[----:B------:R-:W1:Y:S10]  /*0d30*/  FENCE.VIEW.ASYNC.S ;  /* 0x00000000000073c6 */ /* 0x000e740000000000 */
[----:B-1----:R1:W2:Y:S01]  /*0d40*/  SYNCS.EXCH.64 URZ, [UR5+0xe0], UR8 ;  /* 0x0000e00805ff75b2 */ /* 0x0022a20008000100 */
[----:B------:R1:W1:Y:S01]  /*0d50*/  SYNCS.EXCH.64 URZ, [UR5+0xf0], UR8 ;  /* 0x0000f00805ff75b2 */ /* 0x0002620008000100 */
[----:B------:R1:W1:Y:S01]  /*0d60*/  SYNCS.EXCH.64 URZ, [UR5+0xe8], UR8 ;  /* 0x0000e80805ff75b2 */ /* 0x0002620008000100 */
[----:B------:R1:W1:Y:S01]  /*0d70*/  SYNCS.EXCH.64 URZ, [UR5+0xf8], UR8 ;  /* 0x0000f80805ff75b2 */ /* 0x0002620008000100 */
[----:B------:R-:W-:Y:S01]  /*0d80*/  NOP ;  /* 0x0000000000007918 */ /* 0x000fe20000000000 */
.L_x_14:
[----:B------:R-:W3:Y:S01]  /*0d90*/  LDCU UR4, c[0x0][0x36c] ;  /* 0x00006d80ff0477ac */ /* 0x000ee20008000800 */
[----:B------:R-:W-:Y:S01]  /*0da0*/  ISETP.NE.OR P5, PT, R0, 0x2, !P5 ;  /* 0x000000020000780c */ /* 0x000fe20006fa5670 */
[----:B------:R-:W-:Y:S01]  /*0db0*/  NOP ;  /* 0x0000000000007918 */ /* 0x000fe20000000000 */
[----:B------:R-:W-:Y:S01]  /*0dc0*/  LOP3.LUT R2, R101, 0x1f, RZ, 0xc0, !PT ;  /* 0x0000001f65027812 */ /* 0x000fe200078ec0ff */
[----:B------:R-:W-:Y:S02]  /*0dd0*/  UISETP.NE.AND UP4, UPT, UR7, URZ, UPT ;  /* 0x000000ff0700728c */ /* 0x000fe4000bf85270 */
[----:B---3--:R-:W-:-:S09]  /*0de0*/  UISETP.EQ.U32.AND UP2, UPT, UR4, 0x1, UPT ;  /* 0x000000010400788c */ /* 0x008fd2000bf42070 */
[----:B------:R-:W-:Y:S05]  /*0df0*/  BRA.U !UP2, `(.L_x_15) ;  /* 0x000000010a087547 */ /* 0x000fea000b800000 */
[----:B-12-4-:R-:W-:Y:S01]  /*0e00*/  UCGABAR_ARV ;  /* 0x00000000000079c7 */ /* 0x016fe20008000000 */
[----:B------:R-:W-:Y:S05]  /*0e10*/  BRA `(.L_x_16) ;  /* 0x0000000000047947 */ /* 0x000fea0003800000 */
.L_x_15:
[----:B-12-4-:R-:W-:Y:S01]  /*0e20*/  NOP ;  /* 0x0000000000007918 */ /* 0x016fe20000000000 */
.L_x_16:
[----:B------:R-:W1:Y:S01]  /*0e30*/  S2UR UR12, SR_CTAID.Y ;  /* 0x00000000000c79c3 */ /* 0x000e620000002600 */
[----:B------:R-:W-:-:S05]  /*0e40*/  CS2R.32 R87, SR_CgaSize ;  /* 0x0000000000577805 */ /* 0x000fca0000008a00 */
[----:B------:R-:W-:-:S05]  /*0e50*/  IMAD R87, R87, -0xa0, RZ ;  /* 0xffffff6057577824 */ /* 0x000fca00078e02ff */
[----:B------:R-:W-:-:S14]  /*0e60*/  R2UR UR4, R87 ;  /* 0x00000000570472ca */ /* 0x000fdc00000e0000 */
[----:B------:R-:W2:Y:S01]  /*0e70*/  LDCU UR4, c[0x0][UR4+0x2b4] ;  /* 0x00005680040477ac */ /* 0x000ea20008000800 */
[----:B------:R-:W-:-:S05]  /*0e80*/  CS2R.32 R87, SR_CgaSize ;  /* 0x0000000000577805 */ /* 0x000fca0000008a00 */
[----:B------:R-:W-:-:S05]  /*0e90*/  IMAD R87, R87, -0xa0, RZ ;  /* 0xffffff6057577824 */ /* 0x000fca00078e02ff */
[----:B------:R-:W-:-:S14]  /*0ea0*/  R2UR UR5, R87 ;  /* 0x00000000570572ca */ /* 0x000fdc00000e0000 */
[----:B------:R-:W3:Y:S01]  /*0eb0*/  LDCU UR5, c[0x0][UR5+0x2b0] ;  /* 0x00005600050577ac */ /* 0x000ee20008000800 */
[----:B------:R-:W4:Y:S01]  /*0ec0*/  S2UR UR20, SR_CTAID.X ;  /* 0x00000000001479c3 */ /* 0x000f220000002500 */
[----:B------:R-:W2:Y:S01]  /*0ed0*/  LDCU UR19, c[0x0][0xf24] ;  /* 0x0001e480ff1377ac */ /* 0x000ea20008000800 */
[----:B------:R-:W-:Y:S02]  /*0ee0*/  ULOP3.LUT UR6, UR37, 0x7, URZ, 0xc0, !UPT ;  /* 0x0000000725067892 */ /* 0x000fe4000f8ec0ff */
[----:B------:R-:W-:Y:S01]  /*0ef0*/  USHF.L.U32 UR23, UR37, 0xb, URZ ;  /* 0x0000000b25177899 */ /* 0x000fe200080006ff */
[----:B------:R-:W-:-:S05]  /*0f00*/  CS2R.32 R0, SR_CgaSize ;  /* 0x0000000000007805 */ /* 0x000fca0000008a00 */
[----:B------:R-:W-:-:S06]  /*0f10*/  IMAD R0, R0, -0xa0, RZ ;  /* 0xffffff6000007824 */ /* 0x000fcc00078e02ff */
[----:B------:R-:W3:Y:S01]  /*0f20*/  LDC R0, c[0x0][R0+0x2a4] ;  /* 0x0000a90000007b82 */ /* 0x000ee20000000800 */
[----:B------:R-:W2:Y:S01]  /*0f30*/  LDCU UR13, c[0x0][0xf30] ;  /* 0x0001e600ff0d77ac */ /* 0x000ea20008000800 */
[----:B------:R-:W-:Y:S02]  /*0f40*/  USHF.L.U32 UR14, UR37, 0x7, URZ ;  /* 0x00000007250e7899 */ /* 0x000fe400080006ff */
[----:B------:R-:W-:Y:S01]  /*0f50*/  USHF.L.U32 UR18, UR37, 0x6, URZ ;  /* 0x0000000625127899 */ /* 0x000fe200080006ff */
[----:B-1----:R-:W-:Y:S02]  /*0f60*/  I2FP.F32.U32 R86, UR12 ;  /* 0x0000000c00567c45 */ /* 0x002fe40008201000 */
[----:B------:R-:W-:-:S05]  /*0f70*/  CS2R.32 R3, SR_CgaSize ;  /* 0x0000000000037805 */ /* 0x000fca0000008a00 */
[----:B------:R-:W-:-:S06]  /*0f80*/  IMAD R3, R3, -0xa0, RZ ;  /* 0xffffff6003037824 */ /* 0x000fcc00078e02ff */
[----:B------:R-:W1:Y:S01]  /*0f90*/  LDC R3, c[0x0][R3+0x2a0] ;  /* 0x0000a80003037b82 */ /* 0x000e620000000800 */
[----:B--2---:R-:W-:Y:S01]  /*0fa0*/  UISETP.GE.AND UP0, UPT, UR19, 0x1, UPT ;  /* 0x000000011300788c */ /* 0x004fe2000bf06270 */
[----:B------:R-:W-:Y:S01]  /*0fb0*/  FMUL R86, R86, UR4 ;  /* 0x0000000456567c20 */ /* 0x000fe20008400000 */
[----:B----4-:R-:W-:-:S05]  /*0fc0*/  I2FP.F32.U32 R87, UR20 ;  /* 0x0000001400577c45 */ /* 0x010fca0008201000 */
[----:B------:R-:W2:Y:S01]  /*0fd0*/  LDC R40, c[0x0][0xf24] ;  /* 0x0003c900ff287b82 */ /* 0x000ea20000000800 */
[----:B------:R-:W4:Y:S01]  /*0fe0*/  F2I.U32.TRUNC.NTZ R86, R86 ;  /* 0x0000005600567305 */ /* 0x000f22000020f000 */
[----:B---3--:R-:W-:-:S06]  /*0ff0*/  FMUL R87, R87, UR5 ;  /* 0x0000000557577c20 */ /* 0x008fcc0008400000 */
[----:B------:R-:W3:Y:S01]  /*1000*/  S2UR UR36, SR_CTAID.Z ;  /* 0x00000000002479c3 */ /* 0x000ee20000002700 */
[----:B------:R-:W3:Y:S01]  /*1010*/  F2I.U32.TRUNC.NTZ R87, R87 ;  /* 0x0000005700577305 */ /* 0x000ee2000020f000 */
[----:B----4-:R-:W-:-:S05]  /*1020*/  IADD3 R86, PT, PT, -R86, RZ, RZ ;  /* 0x000000ff56567210 */ /* 0x010fca0007ffe1ff */
[----:B------:R-:W-:Y:S01]  /*1030*/  IMAD R86, R0, R86, UR12 ;  /* 0x0000000c00567e24 */ /* 0x000fe2000f8e0256 */
[----:B------:R-:W-:Y:S02]  /*1040*/  PRMT R0, RZ, 0x7610, R0 ;  /* 0x00007610ff007816 */ /* 0x000fe40000000000 */
[----:B---3--:R-:W-:-:S05]  /*1050*/  IADD3 R87, PT, PT, -R87, RZ, RZ ;  /* 0x000000ff57577210 */ /* 0x008fca0007ffe1ff */
[----:B-1----:R-:W-:Y:S01]  /*1060*/  IMAD R87, R3, R87, UR20 ;  /* 0x0000001403577e24 */ /* 0x002fe2000f8e0257 */
[----:B------:R-:W-:Y:S06]  /*1070*/  BRA.U UP4, `(.L_x_17) ;  /* 0x0000000104747547 */ /* 0x000fec000b800000 */
[C---:B------:R-:W-:Y:S02]  /*1080*/  ISETP.NE.AND P2, PT, R86.reuse, 0x2, PT ;  /* 0x000000025600780c */ /* 0x040fe40003f45270 */
[C---:B------:R-:W-:Y:S02]  /*1090*/  ISETP.NE.AND P0, PT, R86.reuse, RZ, PT ;  /* 0x000000ff5600720c */ /* 0x040fe40003f05270 */
[----:B------:R-:W-:Y:S02]  /*10a0*/  ISETP.NE.AND P3, PT, R86, 0x1, PT ;  /* 0x000000015600780c */ /* 0x000fe40003f65270 */
[----:B------:R-:W-:Y:S02]  /*10b0*/  SEL R6, RZ, 0x4, P2 ;  /* 0x00000004ff067807 */ /* 0x000fe40001000000 */
[C---:B------:R-:W-:Y:S02]  /*10c0*/  ISETP.EQ.OR P2, PT, R87.reuse, RZ, !P0 ;  /* 0x000000ff5700720c */ /* 0x040fe40004742670 */
[----:B------:R-:W-:-:S02]  /*10d0*/  ISETP.NE.AND P4, PT, R87, RZ, PT ;  /* 0x000000ff5700720c */ /* 0x000fc40003f85270 */
[C---:B------:R-:W-:Y:S02]  /*10e0*/  ISETP.NE.AND P1, PT, R86.reuse, 0x3, PT ;  /* 0x000000035600780c */ /* 0x040fe40003f25270 */
[----:B------:R-:W-:Y:S02]  /*10f0*/  SEL R0, RZ, 0x2, P3 ;  /* 0x00000002ff007807 */ /* 0x000fe40001800000 */
[----:B------:R-:W-:Y:S02]  /*1100*/  ISETP.NE.AND P0, PT, R86, 0x4, PT ;  /* 0x000000045600780c */ /* 0x000fe40003f05270 */
[----:B------:R-:W-:Y:S02]  /*1110*/  SEL R0, R0, 0x2, P4 ;  /* 0x0000000200007807 */ /* 0x000fe40002000000 */
[----:B------:R-:W-:Y:S02]  /*1120*/  SEL R6, R6, 0x4, P4 ;  /* 0x0000000406067807 */ /* 0x000fe40002000000 */
[----:B------:R-:W-:-:S02]  /*1130*/  SEL R3, RZ, 0x1, !P2 ;  /* 0x00000001ff037807 */ /* 0x000fc40005000000 */
[----:B------:R-:W-:Y:S02]  /*1140*/  SEL R5, RZ, 0x8, P1 ;  /* 0x00000008ff057807 */ /* 0x000fe40000800000 */
[----:B------:R-:W-:Y:S02]  /*1150*/  SEL R4, RZ, 0x10, P0 ;  /* 0x00000010ff047807 */ /* 0x000fe40000000000 */
[C---:B------:R-:W-:Y:S02]  /*1160*/  ISETP.NE.AND P2, PT, R86.reuse, 0x5, PT ;  /* 0x000000055600780c */ /* 0x040fe40003f45270 */
[----:B------:R-:W-:Y:S02]  /*1170*/  ISETP.NE.AND P1, PT, R86, 0x6, PT ;  /* 0x000000065600780c */ /* 0x000fe40003f25270 */
[----:B------:R-:W-:Y:S02]  /*1180*/  IADD3 R6, PT, PT, R6, R0, R3 ;  /* 0x0000000006067210 */ /* 0x000fe40007ffe003 */
[----:B------:R-:W-:-:S02]  /*1190*/  SEL R5, R5, 0x8, P4 ;  /* 0x0000000805057807 */ /* 0x000fc40002000000 */
[----:B------:R-:W-:Y:S02]  /*11a0*/  SEL R4, R4, 0x10, P4 ;  /* 0x0000001004047807 */ /* 0x000fe40002000000 */
[----:B------:R-:W-:Y:S02]  /*11b0*/  ISETP.NE.AND P0, PT, R86, 0x7, PT ;  /* 0x000000075600780c */ /* 0x000fe40003f05270 */
[----:B------:R-:W-:Y:S02]  /*11c0*/  SEL R3, RZ, 0x20, P2 ;  /* 0x00000020ff037807 */ /* 0x000fe40001000000 */
[----:B------:R-:W-:Y:S02]  /*11d0*/  SEL R0, RZ, 0x40, P1 ;  /* 0x00000040ff007807 */ /* 0x000fe40000800000 */
[----:B------:R-:W-:Y:S02]  /*11e0*/  IADD3 R5, PT, PT, R4, R5, R6 ;  /* 0x0000000504057210 */ /* 0x000fe40007ffe006 */
[----:B------:R-:W-:-:S02]  /*11f0*/  SEL R4, RZ, 0x80, P0 ;  /* 0x00000080ff047807 */ /* 0x000fc40000000000 */
[----:B------:R-:W-:Y:S02]  /*1200*/  SEL R3, R3, 0x20, P4 ;  /* 0x0000002003037807 */ /* 0x000fe40002000000 */
[----:B------:R-:W-:Y:S02]  /*1210*/  SEL R0, R0, 0x40, P4 ;  /* 0x0000004000007807 */ /* 0x000fe40002000000 */
[----:B------:R-:W-:Y:S02]  /*1220*/  SEL R4, R4, 0x80, P4 ;  /* 0x0000008004047807 */ /* 0x000fe40002000000 */
[----:B------:R-:W-:-:S05]  /*1230*/  IADD3 R0, PT, PT, R0, R3, R5 ;  /* 0x0000000300007210 */ /* 0x000fca0007ffe005 */
[----:B------:R-:W-:Y:S02]  /*1240*/  IMAD.IADD R0, R0, 0x1, R4 ;  /* 0x0000000100007824 */ /* 0x000fe400078e0204 */
.L_x_17:
[----:B------:R-:W-:Y:S05]  /*1250*/  BRA.U !UP0, `(.L_x_18) ;  /* 0x0000000108b87547 */ /* 0x000fea000b800000 */
[----:B------:R-:W1:Y:S01]  /*1260*/  LDCU.128 UR8, c[0x0][0xf10] ;  /* 0x0001e200ff0877ac */ /* 0x000e620008000c00 */
[----:B------:R-:W3:Y:S01]  /*1270*/  LDCU UR22, c[0x0][0x370] ;  /* 0x00006e00ff1677ac */ /* 0x000ee20008000800 */
[----:B------:R-:W4:Y:S01]  /*1280*/  LDCU UR21, c[0x0][0x374] ;  /* 0x00006e80ff1577ac */ /* 0x000f220008000800 */
[----:B------:R-:W2:Y:S01]  /*1290*/  LDCU UR17, c[0x0][0xf0c] ;  /* 0x0001e180ff1177ac */ /* 0x000ea20008000800 */
[----:B------:R-:W3:Y:S01]  /*12a0*/  LDCU UR16, c[0x0][0xf20] ;  /* 0x0001e400ff1077ac */ /* 0x000ee20008000800 */
[----:B------:R-:W3:Y:S01]  /*12b0*/  LDCU.64 UR4, c[0x0][0xf28] ;  /* 0x0001e500ff0477ac */ /* 0x000ee20008000a00 */
[----:B-1----:R-:W-:Y:S02]  /*12c0*/  UISETP.NE.AND UP1, UPT, UR10, 0x1, UPT ;  /* 0x000000010a00788c */ /* 0x002fe4000bf25270 */
[----:B----4-:R-:W-:Y:S02]  /*12d0*/  UIMAD.WIDE.U32 UR26, UR21, UR11, URZ ;  /* 0x0000000b151a72a5 */ /* 0x010fe4000f8e00ff */
[----:B------:R-:W-:-:S02]  /*12e0*/  UISETP.NE.AND UP0, UPT, UR19, 0x1, UPT ;  /* 0x000000011300788c */ /* 0x000fc4000bf05270 */
[----:B--2---:R-:W-:Y:S02]  /*12f0*/  UISETP.NE.AND UP3, UPT, UR17, 0x1, UPT ;  /* 0x000000011100788c */ /* 0x004fe4000bf65270 */
[----:B------:R-:W-:Y:S02]  /*1300*/  UIMAD.WIDE.U32 UR28, UR12, UR11, URZ ;  /* 0x0000000b0c1c72a5 */ /* 0x000fe4000f8e00ff */
[----:B---3--:R-:W-:Y:S01]  /*1310*/  UIMAD.WIDE.U32 UR24, UR22, UR8, URZ ;  /* 0x00000008161872a5 */ /* 0x008fe2000f8e00ff */
[----:B------:R-:W-:Y:S01]  /*1320*/  UMOV UR11, UR27 ;  /* 0x0000001b000b7c82 */ /* 0x000fe20008000000 */
[----:B------:R-:W-:Y:S02]  /*1330*/  UIMAD.WIDE.U32 UR26, UR20, UR8, URZ ;  /* 0x00000008141a72a5 */ /* 0x000fe4000f8e00ff */
[----:B------:R-:W-:-:S03]  /*1340*/  @UP1 USHF.R.U32.HI UR21, URZ, UR16, UR11 ;  /* 0x00000010ff151299 */ /* 0x000fc6000801160b */
[----:B------:R-:W-:Y:S02]  /*1350*/  @UP3 USHF.R.U32.HI UR22, URZ, UR9, UR25 ;  /* 0x00000009ff163299 */ /* 0x000fe40008011619 */
[----:B------:R-:W-:Y:S02]  /*1360*/  UIMAD.WIDE.U32 UR24, UR21, UR4, URZ ;  /* 0x00000004151872a5 */ /* 0x000fe4000f8e00ff */
[----:B------:R-:W-:Y:S02]  /*1370*/  USHF.R.U32.HI UR29, URZ, UR16, UR29 ;  /* 0x00000010ff1d7299 */ /* 0x000fe4000801161d */
[----:B------:R-:W-:Y:S02]  /*1380*/  UIMAD.WIDE.U32 UR30, UR22, UR4, URZ ;  /* 0x00000004161e72a5 */ /* 0x000fe4000f8e00ff */
[----:B------:R-:W-:Y:S02]  /*1390*/  @UP0 USHF.R.U32.HI UR21, URZ, UR5, UR25 ;  /* 0x00000005ff150299 */ /* 0x000fe40008011619 */
[----:B------:R-:W-:-:S02]  /*13a0*/  USHF.R.U32.HI UR27, URZ, UR9, UR27 ;  /* 0x00000009ff1b7299 */ /* 0x000fc4000801161b */
[----:B------:R-:W-:Y:S02]  /*13b0*/  USEL UR29, UR12, UR29, !UP1 ;  /* 0x0000001d0c1d7287 */ /* 0x000fe4000c800000 */
[----:B------:R-:W-:Y:S02]  /*13c0*/  @UP0 USHF.R.U32.HI UR22, URZ, UR5, UR31 ;  /* 0x00000005ff160299 */ /* 0x000fe4000801161f */
[----:B------:R-:W-:Y:S02]  /*13d0*/  UIMAD UR21, UR21, UR19, URZ ;  /* 0x00000013151572a4 */ /* 0x000fe4000f8e02ff */
[----:B------:R-:W-:Y:S02]  /*13e0*/  USEL UR27, UR20, UR27, !UP3 ;  /* 0x0000001b141b7287 */ /* 0x000fe4000d800000 */
[----:B------:R-:W-:Y:S02]  /*13f0*/  UIMAD UR8, UR22, UR19, URZ ;  /* 0x00000013160872a4 */ /* 0x000fe4000f8e02ff */
[----:B------:R-:W-:-:S02]  /*1400*/  UISETP.GE.AND UP1, UPT, UR29, UR21, UPT ;  /* 0x000000151d00728c */ /* 0x000fc4000bf26270 */
[----:B------:R-:W-:Y:S02]  /*1410*/  UIMAD.WIDE.U32 UR24, UR29, UR4, URZ ;  /* 0x000000041d1872a5 */ /* 0x000fe4000f8e00ff */
[----:B------:R-:W-:Y:S02]  /*1420*/  UISETP.GE.OR UP1, UPT, UR27, UR8, UP1 ;  /* 0x000000081b00728c */ /* 0x000fe40008f26670 */
[----:B------:R-:W-:Y:S02]  /*1430*/  UIMAD.WIDE.U32 UR30, UR27, UR4, URZ ;  /* 0x000000041b1e72a5 */ /* 0x000fe4000f8e00ff */
[----:B------:R-:W-:Y:S02]  /*1440*/  USHF.R.U32.HI UR4, URZ, UR5, UR25 ;  /* 0x00000005ff047299 */ /* 0x000fe40008011619 */
[----:B------:R-:W-:Y:S02]  /*1450*/  UIADD3 UR8, UPT, UPT, -UR29, URZ, URZ ;  /* 0x000000ff1d087290 */ /* 0x000fe4000fffe1ff */
[----:B------:R-:W-:-:S02]  /*1460*/  USEL UR4, UR29, UR4, !UP0 ;  /* 0x000000041d047287 */ /* 0x000fc4000c000000 */
[----:B------:R-:W-:Y:S02]  /*1470*/  UIADD3 UR9, UPT, UPT, -UR27, URZ, URZ ;  /* 0x000000ff1b097290 */ /* 0x000fe4000fffe1ff */
[----:B------:R-:W-:Y:S02]  /*1480*/  @!UP1 USHF.R.U32.HI UR11, URZ, UR5, UR31 ;  /* 0x00000005ff0b9299 */ /* 0x000fe4000801161f */
[----:B------:R-:W-:Y:S02]  /*1490*/  UIADD3 UR5, UPT, UPT, -UR4, URZ, URZ ;  /* 0x000000ff04057290 */ /* 0x000fe4000fffe1ff */
[----:B------:R-:W-:Y:S02]  /*14a0*/  @!UP1 USEL UR11, UR27, UR11, !UP0 ;  /* 0x0000000b1b0b9287 */ /* 0x000fe4000c000000 */
[----:B------:R-:W-:Y:S02]  /*14b0*/  UIMAD UR5, UR19, UR5, UR29 ;  /* 0x00000005130572a4 */ /* 0x000fe4000f8e021d */
[----:B------:R-:W-:-:S02]  /*14c0*/  @!UP1 UIADD3 UR4, UPT, UPT, UR4, -UR11, URZ ;  /* 0x8000000b04049290 */ /* 0x000fc4000fffe0ff */
[----:B------:R-:W-:Y:S02]  /*14d0*/  @!UP1 UIMAD UR5, UR5, UR22, UR11 ;  /* 0x00000016050592a4 */ /* 0x000fe4000f8e020b */
[----:B------:R-:W-:Y:S02]  /*14e0*/  UIMAD UR8, UR10, UR8, UR12 ;  /* 0x000000080a0872a4 */ /* 0x000fe4000f8e020c */
[----:B------:R-:W-:Y:S02]  /*14f0*/  @!UP1 UIMAD UR29, UR4, UR19, UR27 ;  /* 0x00000013041d92a4 */ /* 0x000fe4000f8e021b */
[----:B------:R-:W-:Y:S01]  /*1500*/  UIMAD UR9, UR17, UR9, UR20 ;  /* 0x00000009110972a4 */ /* 0x000fe2000f8e0214 */
[----:B------:R-:W-:Y:S01]  /*1510*/  @!UP1 UMOV UR27, UR5 ;  /* 0x00000005001b9c82 */ /* 0x000fe20008000000 */
[----:B------:R-:W-:Y:S02]  /*1520*/  UIMAD UR12, UR29, UR10, UR8 ;  /* 0x0000000a1d0c72a4 */ /* 0x000fe4000f8e0208 */
[----:B------:R-:W-:-:S12]  /*1530*/  UIMAD UR20, UR27, UR17, UR9 ;  /* 0x000000111b1472a4 */ /* 0x000fd8000f8e0209 */
.L_x_18:
[----:B------:R-:W-:Y:S02]  /*1540*/  UISETP.NE.AND UP0, UPT, UR13, 0x1, UPT ;  /* 0x000000010d00788c */ /* 0x000fe4000bf05270 */
[----:B------:R-:W-:Y:S02]  /*1550*/  UISETP.NE.AND UP3, UPT, UR7, 0x2, UPT ;  /* 0x000000020700788c */ /* 0x000fe4000bf65270 */
[----:B------:R-:W-:Y:S02]  /*1560*/  ULOP3.LUT UR5, UR23, 0x3800, URZ, 0xc0, !UPT ;  /* 0x0000380017057892 */ /* 0x000fe4000f8ec0ff */
[----:B------:R-:W-:Y:S02]  /*1570*/  ULOP3.LUT UR4, UR14, 0x380, URZ, 0xc0, !UPT ;  /* 0x000003800e047892 */ /* 0x000fe4000f8ec0ff */
[----:B------:R-:W-:Y:S01]  /*1580*/  ULOP3.LUT UR18, UR18, 0xc0, URZ, 0xc0, !UPT ;  /* 0x000000c012127892 */ /* 0x000fe2000f8ec0ff */
[----:B------:R-:W-:Y:S11]  /*1590*/  BRA.U UP0, `(.L_x_19) ;  /* 0x0000000100407547 */ /* 0x000ff6000b800000 */
[----:B------:R-:W1:Y:S01]  /*15a0*/  LDCU.128 UR8, c[0x0][0xf10] ;  /* 0x0001e200ff0877ac */ /* 0x000e620008000c00 */
[----:B------:R-:W3:Y:S01]  /*15b0*/  LDCU UR14, c[0x0][0xf0c] ;  /* 0x0001e180ff0e77ac */ /* 0x000ee20008000800 */
[----:B------:R-:W4:Y:S01]  /*15c0*/  LDCU UR13, c[0x0][0xf20] ;  /* 0x0001e400ff0d77ac */ /* 0x000f220008000800 */
[----:B-1----:R-:W-:Y:S02]  /*15d0*/  UIMAD.WIDE.U32 UR22, UR20, UR8, URZ ;  /* 0x00000008141672a5 */ /* 0x002fe4000f8e00ff */
[----:B------:R-:W-:Y:S02]  /*15e0*/  UIMAD.WIDE.U32 UR16, UR12, UR11, URZ ;  /* 0x0000000b0c1072a5 */ /* 0x000fe4000f8e00ff */
[----:B---3--:R-:W-:Y:S02]  /*15f0*/  UISETP.NE.AND UP1, UPT, UR14, 0x1, UPT ;  /* 0x000000010e00788c */ /* 0x008fe4000bf25270 */
[----:B------:R-:W-:Y:S01]  /*1600*/  UISETP.NE.AND UP0, UPT, UR10, 0x1, UPT ;  /* 0x000000010a00788c */ /* 0x000fe2000bf05270 */
[----:B------:R-:W-:Y:S01]  /*1610*/  UMOV UR11, UR23 ;  /* 0x00000017000b7c82 */ /* 0x000fe20008000000 */
[----:B----4-:R-:W-:-:S02]  /*1620*/  USHF.R.U32.HI UR13, URZ, UR13, UR17 ;  /* 0x0000000dff0d7299 */ /* 0x010fc40008011611 */
[----:B------:R-:W-:Y:S02]  /*1630*/  USHF.R.U32.HI UR9, URZ, UR9, UR11 ;  /* 0x00000009ff097299 */ /* 0x000fe4000801160b */
[----:B------:R-:W-:Y:S02]  /*1640*/  USEL UR13, UR12, UR13, !UP0 ;  /* 0x0000000d0c0d7287 */ /* 0x000fe4000c000000 */
[----:B------:R-:W-:-:S04]  /*1650*/  USEL UR9, UR20, UR9, !UP1 ;  /* 0x0000000914097287 */ /* 0x000fc8000c800000 */
[----:B------:R-:W-:Y:S02]  /*1660*/  UIADD3 UR8, UPT, UPT, UR9, -UR13, URZ ;  /* 0x8000000d09087290 */ /* 0x000fe4000fffe0ff */
[----:B------:R-:W-:Y:S02]  /*1670*/  UIADD3 UR9, UPT, UPT, -UR9, UR13, URZ ;  /* 0x0000000d09097290 */ /* 0x000fe4000fffe1ff */
[----:B------:R-:W-:Y:S02]  /*1680*/  UIMAD UR12, UR8, UR10, UR12 ;  /* 0x0000000a080c72a4 */ /* 0x000fe4000f8e020c */
[----:B------:R-:W-:-:S12]  /*1690*/  UIMAD UR20, UR9, UR14, UR20 ;  /* 0x0000000e091472a4 */ /* 0x000fd8000f8e0214 */
.L_x_19:
[----:B------:R-:W-:Y:S05]  /*16a0*/  BRA.U !UP2, `(.L_x_20) ;  /* 0x000000010a0c7547 */ /* 0x000fea000b800000 */
[----:B------:R-:W-:Y:S01]  /*16b0*/  UCGABAR_WAIT ;  /* 0x0000000000007dc7 */ /* 0x000fe20008000000 */
[----:B------:R-:W-:Y:S01]  /*16c0*/  CCTL.IVALL ;  /* 0x00000000ff00798f */ /* 0x000fe20002000000 */
[----:B------:R-:W-:Y:S05]  /*16d0*/  BRA `(.L_x_21) ;  /* 0x0000000000047947 */ /* 0x000fea0003800000 */
.L_x_20:
[----:B------:R-:W-:Y:S06]  /*16e0*/  BAR.SYNC.DEFER_BLOCKING 0x0 ;  /* 0x0000000000007b1d */ /* 0x000fec0000010000 */
.L_x_21:
[----:B------:R-:W-:Y:S05]  /*16f0*/  BRA.U UP3, `(.L_x_22) ;  /* 0x00000015035c7547 */ /* 0x000fea000b800000 */
[----:B------:R-:W1:Y:S01]  /*1700*/  LDCU UR29, c[0x0][0x38c] ;  /* 0x00007180ff1d77ac */ /* 0x000e620008000800 */
[----:B------:R-:W3:Y:S01]  /*1710*/  LDC R8, c[0x0][0x370] ;  /* 0x0000dc00ff087b82 */ /* 0x000ee20000000800 */
[----:B------:R-:W-:Y:S01]  /*1720*/  PLOP3.LUT P1, PT, PT, PT, UP5, 0x80, 0x8 ;  /* 0x000000000008781c */ /* 0x000fe20003f2f058 */
[----:B------:R-:W-:Y:S01]  /*1730*/  IMAD.MOV.U32 R15, RZ, RZ, 0x1 ;  /* 0x00000001ff0f7424 */ /* 0x000fe200078e00ff */
[----:B------:R-:W-:Y:S01]  /*1740*/  ISETP.EQ.OR P4, PT, R2, RZ, P5 ;  /* 0x000000ff0200720c */ /* 0x000fe20002f82670 */
[----:B------:R-:W-:Y:S01]  /*1750*/  IMAD.MOV.U32 R14, RZ, RZ, RZ ;  /* 0x000000ffff0e7224 */ /* 0x000fe200078e00ff */
[----:B------:R-:W-:Y:S02]  /*1760*/  PLOP3.LUT P1, PT, P1, PT, PT, 0x8, 0x80 ;  /* 0x000000000080781c */ /* 0x000fe40000f2e170 */
[----:B------:R-:W-:Y:S01]  /*1770*/  CS2R R12, SRZ ;  /* 0x00000000000c7805 */ /* 0x000fe2000001ff00 */
[----:B------:R-:W-:Y:S01]  /*1780*/  IMAD.MOV.U32 R11, RZ, RZ, 0x1 ;  /* 0x00000001ff0b7424 */ /* 0x000fe200078e00ff */
[----:B------:R-:W4:Y:S01]  /*1790*/  LDC R0, c[0x0][0x374] ;  /* 0x0000dd00ff007b82 */ /* 0x000f220000000800 */
[----:B------:R-:W2:Y:S01]  /*17a0*/  LDCU.64 UR38, c[0x0][0x348] ;  /* 0x00006900ff2677ac */ /* 0x000ea20008000a00 */
[----:B------:R-:W-:Y:S01]  /*17b0*/  UMOV UR22, URZ ;  /* 0x000000ff00167c82 */ /* 0x000fe20008000000 */
[----:B-1----:R-:W-:-:S04]  /*17c0*/  UIADD3 UR8, UPT, UPT, UR29, 0xff, URZ ;  /* 0x000000ff1d087890 */ /* 0x002fc8000fffe0ff */
[----:B------:R-:W-:-:S04]  /*17d0*/  USHF.R.S32.HI UR31, URZ, 0x1f, UR8 ;  /* 0x0000001fff1f7899 */ /* 0x000fc80008011408 */
[----:B------:R-:W-:Y:S02]  /*17e0*/  ULEA.HI UR31, UR31, UR8, URZ, 0x8 ;  /* 0x000000081f1f7291 */ /* 0x000fe4000f8f40ff */
[----:B------:R-:W-:Y:S02]  /*17f0*/  UIADD3 UR8, UPT, UPT, UR29, -0x1, URZ ;  /* 0xffffffff1d087890 */ /* 0x000fe4000fffe0ff */
[----:B------:R-:W-:Y:S02]  /*1800*/  USHF.R.S32.HI UR31, URZ, 0x8, UR31 ;  /* 0x00000008ff1f7899 */ /* 0x000fe4000801141f */
[----:B------:R-:W-:Y:S02]  /*1810*/  UISETP.GE.U32.AND UP1, UPT, UR8, -0x1ff, UPT ;  /* 0xfffffe010800788c */ /* 0x000fe4000bf26070 */
[----:B------:R-:W-:Y:S02]  /*1820*/  UISETP.LT.U32.AND UP0, UPT, UR31, 0x5, UPT ;  /* 0x000000051f00788c */ /* 0x000fe4000bf01070 */
[----:B------:R-:W-:-:S02]  /*1830*/  UIADD3 UR29, UPT, UPT, UR29, 0x1fe, URZ ;  /* 0x000001fe1d1d7890 */ /* 0x000fc4000fffe0ff */
[----:B------:R-:W-:Y:S02]  /*1840*/  USEL UR30, UR31, 0x5, UP0 ;  /* 0x000000051f1e7887 */ /* 0x000fe40008000000 */
[----:B------:R-:W-:Y:S02]  /*1850*/  UISETP.NE.AND UP0, UPT, UR7, URZ, UPT ;  /* 0x000000ff0700728c */ /* 0x000fe4000bf05270 */
[----:B------:R-:W-:Y:S02]  /*1860*/  UIADD3 UR14, UPT, UPT, UR30, -0x1, URZ ;  /* 0xffffffff1e0e7890 */ /* 0x000fe4000fffe0ff */
[----:B------:R-:W-:Y:S02]  /*1870*/  @UP1 UIADD3 UR14, UPT, UPT, UR30, URZ, URZ ;  /* 0x000000ff1e0e1290 */ /* 0x000fe4000fffe0ff */
[----:B------:R-:W-:Y:S02]  /*1880*/  USEL UR15, UR15, 0x2, UP0 ;  /* 0x000000020f0f7887 */ /* 0x000fe40008000000 */
[----:B------:R-:W-:-:S02]  /*1890*/  UIADD3 UR23, UPT, UPT, UR31, -UR30, URZ ;  /* 0x8000001e1f177290 */ /* 0x000fc4000fffe0ff */
[----:B--23--:R-:W-:-:S12]  /*18a0*/  UIADD3 UR14, UPT, UPT, UR14, 0x1, URZ ;  /* 0x000000010e0e7890 */ /* 0x00cfd8000fffe0ff */
.L_x_46:
[----:B------:R-:W-:Y:S01]  /*18b0*/  UISETP.NE.AND UP0, UPT, UR37, URZ, UPT ;  /* 0x000000ff2500728c */ /* 0x000fe2000bf05270 */
[----:B------:R-:W1:Y:S08]  /*18c0*/  S2UR UR37, SR_CgaCtaId ;  /* 0x00000000002579c3 */ /* 0x000e700000008800 */
[----:B------:R-:W-:Y:S05]  /*18d0*/  BRA.U UP0, `(.L_x_23) ;  /* 0x0000000100347547 */ /* 0x000fea000b800000 */
[----:B------:R-:W2:Y:S01]  /*18e0*/  S2R R2, SR_CgaCtaId ;  /* 0x0000000000027919 */ /* 0x000ea20000008800 */
[----:B------:R-:W-:-:S04]  /*18f0*/  MOV R3, 0x400 ;  /* 0x0000040000037802 */ /* 0x000fc80000000f00 */
[----:B--2---:R-:W-:Y:S02]  /*1900*/  LEA R2, R2, R3, 0x18 ;  /* 0x0000000302027211 */ /* 0x004fe400078ec0ff */
[----:B------:R-:W-:-:S03]  /*1910*/  SHF.L.U32 R3, R11, 0x1f, RZ ;  /* 0x0000001f0b037819 */ /* 0x000fc600000006ff */
[----:B------:R-:W-:-:S04]  /*1920*/  IMAD R2, R12, 0x8, R2 ;  /* 0x000000080c027824 */ /* 0x000fc800078e0202 */
[----:B------:R-:W2:Y:S02]  /*1930*/  SYNCS.PHASECHK.TRANS64.TRYWAIT P0, [R2+URZ+0xf0], R3 ;  /* 0x0000f003020075a7 */ /* 0x000ea400080011ff */
[----:B--2---:R-:W-:Y:S05]  /*1940*/  @!P0 BRA `(.L_x_24) ;  /* 0x0000007c00288947 */ /* 0x004fea0003800000 */
.L_x_141:
[----:B------:R-:W-:Y:S01]  /*1950*/  VIADD R12, R12, 0x1 ;  /* 0x000000010c0c7836 */ /* 0x000fe20000000000 */
[----:B------:R2:W-:Y:S04]  /*1960*/  SYNCS.ARRIVE.TRANS64.A1T0 RZ, [R2+URZ+0xe0], RZ ;  /* 0x0000e0ff02ff79a7 */ /* 0x0005e800081000ff */
[----:B------:R-:W-:-:S04]  /*1970*/  ISETP.NE.AND P0, PT, R12, 0x2, PT ;  /* 0x000000020c00780c */ /* 0x000fc80003f05270 */
[----:B------:R-:W-:Y:S02]  /*1980*/  SEL R12, R12, RZ, P0 ;  /* 0x000000ff0c0c7207 */ /* 0x000fe40000000000 */
[----:B--2---:R-:W-:-:S04]  /*1990*/  SEL R2, RZ, 0x1, P0 ;  /* 0x00000001ff027807 */ /* 0x004fc80000000000 */
[----:B------:R-:W-:-:S07]  /*19a0*/  LOP3.LUT R11, R11, R2, RZ, 0x3c, !PT ;  /* 0x000000020b0b7212 */ /* 0x000fce00078e3cff */
.L_x_23:
[----:B------:R-:W-:Y:S01]  /*19b0*/  UMOV UR7, 0x400 ;  /* 0x0000040000077882 */ /* 0x000fe20000000000 */
[----:B------:R-:W-:Y:S01]  /*19c0*/  SHF.L.U32 R2, R15, 0x1f, RZ ;  /* 0x0000001f0f027819 */ /* 0x000fe200000006ff */
[----:B-1----:R-:W-:Y:S02]  /*19d0*/  ULEA UR7, UR37, UR7, 0x18 ;  /* 0x0000000725077291 */ /* 0x002fe4000f8ec0ff */
[----:B------:R-:W-:Y:S02]  /*19e0*/  UISETP.GE.U32.AND UP0, UPT, UR29, 0x1ff, UPT ;  /* 0x000001ff1d00788c */ /* 0x000fe4000bf06070 */
[----:B------:R-:W-:Y:S02]  /*19f0*/  ULEA UR8, UR22, UR7, 0x3 ;  /* 0x0000000716087291 */ /* 0x000fe4000f8e18ff */
[----:B------:R-:W-:Y:S02]  /*1a00*/  ULEA UR35, UR20, UR6, 0x3 ;  /* 0x0000000614237291 */ /* 0x000fe4000f8e18ff */
[----:B------:R-:W-:-:S02]  /*1a10*/  USHF.L.U32 UR27, UR12, 0x7, URZ ;  /* 0x000000070c1b7899 */ /* 0x000fc400080006ff */
[----:B------:R-:W-:Y:S01]  /*1a20*/  USHF.L.U32 UR35, UR35, 0x4, URZ ;  /* 0x0000000423237899 */ /* 0x000fe200080006ff */
[----:B------:R-:W-:Y:S02]  /*1a30*/  UMOV UR42, URZ ;  /* 0x000000ff002a7c82 */ /* 0x000fe40008000000 */
[----:B------:R1:W2:Y:S01]  /*1a40*/  SYNCS.PHASECHK.TRANS64.TRYWAIT P2, [UR8+0x28], R2 ;  /* 0x00002802ff0075a7 */ /* 0x0002a20008041108 */
[----:B------:R-:W-:Y:S08]  /*1a50*/  BRA.U !UP0, `(.L_x_25) ;  /* 0x0000000508147547 */ /* 0x000ff0000b800000 */
[----:B------:R-:W-:Y:S01]  /*1a60*/  UMOV UR41, URZ ;  /* 0x000000ff00297c82 */ /* 0x000fe20008000000 */
[----:B------:R-:W-:-:S05]  /*1a70*/  UMOV UR40, UR22 ;  /* 0x0000001600287c82 */ /* 0x000fca0008000000 */
.L_x_33:
[----:B------:R-:W-:Y:S01]  /*1a80*/  ULEA UR33, UR40, UR7, 0x3 ;  /* 0x0000000728217291 */ /* 0x000fe2000f8e18ff */
[----:B--2---:R-:W-:Y:S01]  /*1a90*/  @!P5 MOV R3, 0x8800 ;  /* 0x000088000003d802 */ /* 0x004fe20000000f00 */
[----:B--23--:R-:W-:Y:S10]  /*1aa0*/  @P2 BRA `(.L_x_26) ;  /* 0x00000000000c2947 */ /* 0x00cff40003800000 */
[----:B------:R-:W-:-:S04]  /*1ab0*/  SHF.L.U32 R4, R15, 0x1f, RZ ;  /* 0x0000001f0f047819 */ /* 0x000fc800000006ff */
[----:B------:R-:W2:Y:S02]  /*1ac0*/  SYNCS.PHASECHK.TRANS64.TRYWAIT P0, [UR33+0x28], R4 ;  /* 0x00002804ff0075a7 */ /* 0x000ea40008001121 */
[----:B--2---:R-:W-:Y:S05]  /*1ad0*/  @!P0 BRA `(.L_x_27) ;  /* 0x0000007800d88947 */ /* 0x004fea0003800000 */
.L_x_26:
[----:B------:R2:W-:Y:S01]  /*1ae0*/  @!P5 SYNCS.ARRIVE.TRANS64 RZ, [UR33], R3 ;  /* 0x00000003ffffd9a7 */ /* 0x0005e20008000021 */
[----:B------:R-:W-:-:S04]  /*1af0*/  ULOP3.LUT UR8, UR15, 0x2, URZ, 0xfc, !UPT ;  /* 0x000000020f087892 */ /* 0x000fc8000f8efcff */
[----:B------:R-:W-:-:S09]  /*1b00*/  UISETP.NE.AND UP0, UPT, UR8, 0x2, UPT ;  /* 0x000000020800788c */ /* 0x000fd2000bf05270 */
[----:B------:R-:W-:Y:S05]  /*1b10*/  BRA.U UP0, `(.L_x_28) ;  /* 0x0000000100047547 */ /* 0x000fea000b800000 */
[----:B------:R-:W-:Y:S05]  /*1b20*/  BPT.TRAP 0x1 ;  /* 0x000000040000795c */ /* 0x000fea0000300000 */
.L_x_28:
[----:B------:R-:W-:Y:S04]  /*1b30*/  BSSY.RECONVERGENT B0, `(.L_x_29) ;  /* 0x0000003000007945 */ /* 0x000fe80003800200 */
[----:B------:R-:W-:Y:S05]  /*1b40*/  @P4 BRA `(.L_x_30) ;  /* 0x0000000000044947 */ /* 0x000fea0003800000 */
[----:B------:R-:W-:Y:S05]  /*1b50*/  BPT.TRAP 0x1 ;  /* 0x000000040000795c */ /* 0x000fea0000300000 */
.L_x_30:
[----:B------:R-:W-:Y:S05]  /*1b60*/  BSYNC.RECONVERGENT B0 ;  /* 0x0000000000007941 */ /* 0x000fea0003800200 */
.L_x_29:
[----:B------:R-:W-:Y:S01]  /*1b70*/  UIADD3 UR22, UPT, UPT, UR40, 0x1, URZ ;  /* 0x0000000128167890 */ /* 0x000fe2000fffe0ff */
[----:B------:R-:W-:Y:S01]  /*1b80*/  BSSY.RECONVERGENT B0, `(.L_x_31) ;  /* 0x000002d000007945 */ /* 0x000fe20003800200 */
[----:B------:R-:W-:Y:S02]  /*1b90*/  ELECT P0, URZ, PT ;  /* 0x0000000000ff782f */ /* 0x000fe40003800000 */
[----:B------:R-:W-:-:S04]  /*1ba0*/  UISETP.NE.AND UP0, UPT, UR22, 0x5, UPT ;  /* 0x000000051600788c */ /* 0x000fc8000bf05270 */
[----:B------:R-:W-:Y:S02]  /*1bb0*/  USEL UR9, URZ, 0x1, UP0 ;  /* 0x00000001ff097887 */ /* 0x000fe40008000000 */
[----:B------:R-:W-:-:S04]  /*1bc0*/  USEL UR22, UR22, URZ, UP0 ;  /* 0x000000ff16167287 */ /* 0x000fc80008000000 */
[----:B------:R-:W-:Y:S01]  /*1bd0*/  ULEA UR8, UR22, UR7, 0x3 ;  /* 0x0000000716087291 */ /* 0x000fe2000f8e18ff */
[----:B------:R-:W-:-:S04]  /*1be0*/  LOP3.LUT R15, R15, UR9, RZ, 0x3c, !PT ;  /* 0x000000090f0f7c12 */ /* 0x000fc8000f8e3cff */
[----:B-1----:R-:W-:-:S04]  /*1bf0*/  SHF.L.U32 R2, R15, 0x1f, RZ ;  /* 0x0000001f0f027819 */ /* 0x002fc800000006ff */
[----:B------:R1:W3:Y:S01]  /*1c00*/  SYNCS.PHASECHK.TRANS64.TRYWAIT P2, [UR8+0x28], R2 ;  /* 0x00002802ff0075a7 */ /* 0x0002e20008041108 */
[----:B------:R-:W-:Y:S05]  /*1c10*/  @!P0 BRA `(.L_x_32) ;  /* 0x00000000008c8947 */ /* 0x000fea0003800000 */
[----:B------:R-:W-:Y:S02]  /*1c20*/  USHF.L.U32 UR24, UR40, 0xe, URZ ;  /* 0x0000000e28187899 */ /* 0x000fe400080006ff */
[----:B------:R-:W-:Y:S02]  /*1c30*/  USHF.L.U32 UR8, UR40, 0xa, URZ ;  /* 0x0000000a28087899 */ /* 0x000fe400080006ff */
[----:B------:R-:W-:Y:S02]  /*1c40*/  UIADD3 UR52, UP3, UPT, UR38, 0x80, URZ ;  /* 0x0000008026347890 */ /* 0x000fe4000ff7e0ff */
[----:B------:R-:W-:Y:S02]  /*1c50*/  ULOP3.LUT UR32, UR24, UR5, URZ, 0xfc, !UPT ;  /* 0x0000000518207292 */ /* 0x000fe4000f8efcff */
[----:B------:R-:W-:Y:S02]  /*1c60*/  UIADD3 UR50, UP2, UPT, UR38, 0x180, URZ ;  /* 0x0000018026327890 */ /* 0x000fe4000ff5e0ff */
[----:B------:R-:W-:-:S02]  /*1c70*/  UIADD3 UR48, UP1, UPT, UR38, 0x280, URZ ;  /* 0x0000028026307890 */ /* 0x000fc4000ff3e0ff */
[----:B------:R-:W-:Y:S02]  /*1c80*/  USHF.L.U32 UR11, UR41, 0x1, URZ ;  /* 0x00000001290b7899 */ /* 0x000fe400080006ff */
[----:B------:R-:W-:Y:S02]  /*1c90*/  ULOP3.LUT UR16, UR4, UR8, URZ, 0xfc, !UPT ;  /* 0x0000000804107292 */ /* 0x000fe4000f8efcff */
[----:B------:R-:W-:Y:S02]  /*1ca0*/  UIADD3 UR46, UP0, UPT, UR38, 0x380, URZ ;  /* 0x00000380262e7890 */ /* 0x000fe4000ff1e0ff */
[----:B------:R-:W-:Y:S02]  /*1cb0*/  USHF.L.U32 UR34, UR41, 0x8, URZ ;  /* 0x0000000829227899 */ /* 0x000fe400080006ff */
[----:B------:R-:W-:Y:S02]  /*1cc0*/  UIADD3.X UR53, UPT, UPT, URZ, UR39, URZ, UP3, !UPT ;  /* 0x00000027ff357290 */ /* 0x000fe40009ffe4ff */
[----:B------:R-:W-:-:S02]  /*1cd0*/  UIADD3 UR32, UPT, UPT, UR7, 0x8400, UR32 ;  /* 0x0000840007207890 */ /* 0x000fc4000fffe020 */
[----:B------:R-:W-:Y:S02]  /*1ce0*/  UIADD3.X UR51, UPT, UPT, URZ, UR39, URZ, UP2, !UPT ;  /* 0x00000027ff337290 */ /* 0x000fe400097fe4ff */
[----:B------:R-:W-:Y:S02]  /*1cf0*/  UIADD3 UR24, UPT, UPT, UR7, 0x1c400, UR24 ;  /* 0x0001c40007187890 */ /* 0x000fe4000fffe018 */
[----:B------:R-:W-:Y:S02]  /*1d00*/  UIADD3.X UR49, UPT, UPT, URZ, UR39, URZ, UP1, !UPT ;  /* 0x00000027ff317290 */ /* 0x000fe40008ffe4ff */
[----:B------:R-:W-:Y:S02]  /*1d10*/  ULEA.HI UR19, UR6, UR11, URZ, 0x1e ;  /* 0x0000000b06137291 */ /* 0x000fe4000f8ff0ff */
[----:B------:R-:W-:Y:S02]  /*1d20*/  UIADD3 UR16, UPT, UPT, UR7, 0x30400, UR16 ;  /* 0x0003040007107890 */ /* 0x000fe4000fffe010 */
[----:B------:R-:W-:-:S02]  /*1d30*/  UIADD3.X UR47, UPT, UPT, URZ, UR39, URZ, UP0, !UPT ;  /* 0x00000027ff2f7290 */ /* 0x000fc400087fe4ff */
[----:B------:R-:W-:Y:S01]  /*1d40*/  UIADD3 UR8, UPT, UPT, UR7, 0x31800, UR8 ;  /* 0x0003180007087890 */ /* 0x000fe2000fffe008 */
[----:B------:R-:W-:Y:S01]  /*1d50*/  UMOV UR42, 0xff0000 ;  /* 0x00ff0000002a7882 */ /* 0x000fe20000000000 */
[----:B------:R-:W-:Y:S01]  /*1d60*/  UMOV UR44, 0x0 ;  /* 0x00000000002c7882 */ /* 0x000fe20000000000 */
[----:B------:R-:W-:Y:S01]  /*1d70*/  UMOV UR45, 0x10000000 ;  /* 0x10000000002d7882 */ /* 0x000fe20000000000 */
[----:B------:R-:W-:Y:S01]  /*1d80*/  UMOV UR25, UR33 ;  /* 0x0000002100197c82 */ /* 0x000fe20008000000 */
[----:B------:R-:W-:Y:S01]  /*1d90*/  UMOV UR28, UR36 ;  /* 0x00000024001c7c82 */ /* 0x000fe20008000000 */
[----:B------:R-:W-:Y:S01]  /*1da0*/  UMOV UR26, UR34 ;  /* 0x00000022001a7c82 */ /* 0x000fe20008000000 */
[----:B------:R-:W-:Y:S01]  /*1db0*/  UMOV UR17, UR33 ;  /* 0x0000002100117c82 */ /* 0x000fe20008000000 */
[----:B------:R-:W-:Y:S01]  /*1dc0*/  UMOV UR21, UR36 ;  /* 0x0000002400157c82 */ /* 0x000fe20008000000 */
[----:B------:R1:W-:Y:S01]  /*1dd0*/  UTMALDG.3D.MULTICAST [UR32], [UR52], UR42, desc[UR44] ;  /* 0x00002c20340073b4 */ /* 0x0003e2000801182a */
[----:B------:R-:W-:Y:S01]  /*1de0*/  UMOV UR10, URZ ;  /* 0x000000ff000a7c82 */ /* 0x000fe20008000000 */
[----:B------:R-:W-:Y:S01]  /*1df0*/  UMOV UR9, UR33 ;  /* 0x0000002100097c82 */ /* 0x000fe20008000000 */
[----:B------:R-:W-:Y:S01]  /*1e00*/  UMOV UR13, UR36 ;  /* 0x00000024000d7c82 */ /* 0x000fe20008000000 */
[----:B------:R1:W-:Y:S01]  /*1e10*/  UTMALDG.3D [UR24], [UR50], desc[UR44] ;  /* 0x00002c18320075b4 */ /* 0x0003e20008011000 */
[----:B------:R1:W-:Y:S01]  /*1e20*/  UTMALDG.4D.MULTICAST [UR16], [UR48], UR42, desc[UR44] ;  /* 0x00002c10300073b4 */ /* 0x0003e2000801982a */
[----:B------:R1:W-:Y:S02]  /*1e30*/  UTMALDG.4D [UR8], [UR46], desc[UR44] ;  /* 0x00002c082e0075b4 */ /* 0x0003e40008019000 */
[----:B-1----:R-:W-:Y:S01]  /*1e40*/  NOP ;  /* 0x0000000000007918 */ /* 0x002fe20000000000 */
.L_x_32:
[----:B------:R-:W-:Y:S05]  /*1e50*/  BSYNC.RECONVERGENT B0 ;  /* 0x0000000000007941 */ /* 0x000fea0003800200 */
.L_x_31:
[----:B------:R-:W-:Y:S01]  /*1e60*/  UIADD3 UR41, UPT, UPT, UR41, 0x1, URZ ;  /* 0x0000000129297890 */ /* 0x000fe2000fffe0ff */
[----:B------:R-:W-:Y:S01]  /*1e70*/  UMOV UR40, UR22 ;  /* 0x0000001600287c82 */ /* 0x000fe20008000000 */
[----:B------:R-:W-:Y:S02]  /*1e80*/  UMOV UR42, UR14 ;  /* 0x0000000e002a7c82 */ /* 0x000fe40008000000 */
[----:B------:R-:W-:-:S09]  /*1e90*/  UISETP.NE.AND UP0, UPT, UR41, UR14, UPT ;  /* 0x0000000e2900728c */ /* 0x000fd2000bf05270 */
[----:B------:R-:W-:Y:S05]  /*1ea0*/  BRA.U UP0, `(.L_x_33) ;  /* 0xfffffff900f47547 */ /* 0x000fea000b83ffff */
.L_x_25:
[----:B------:R-:W-:Y:S01]  /*1eb0*/  ULEA UR8, UR22, UR7, 0x3 ;  /* 0x0000000716087291 */ /* 0x000fe2000f8e18ff */
[----:B-1----:R-:W-:Y:S01]  /*1ec0*/  SHF.L.U32 R2, R15, 0x1f, RZ ;  /* 0x0000001f0f027819 */ /* 0x002fe200000006ff */
[----:B------:R-:W-:Y:S01]  /*1ed0*/  @!P1 SYNCS.ARRIVE.TRANS64.A1T0 RZ, [UR7+0x98], RZ ;  /* 0x000098ffffff99a7 */ /* 0x000fe20008100007 */
[----:B------:R-:W-:-:S06]  /*1ee0*/  UISETP.GT.AND UP0, UPT, UR31, UR30, UPT ;  /* 0x0000001e1f00728c */ /* 0x000fcc000bf04270 */
[----:B------:R1:W1:Y:S03]  /*1ef0*/  SYNCS.PHASECHK.TRANS64.TRYWAIT P1, [UR8+0x28], R2 ;  /* 0x00002802ff0075a7 */ /* 0x0002660008021108 */
[----:B------:R-:W-:Y:S05]  /*1f00*/  BRA.U !UP0, `(.L_x_34) ;  /* 0x0000000508107547 */ /* 0x000fea000b800000 */
[----:B------:R-:W-:Y:S01]  /*1f10*/  UIADD3 UR40, UPT, UPT, UR23, UR42, URZ ;  /* 0x0000002a17287290 */ /* 0x000fe2000fffe0ff */
[----:B------:R-:W-:-:S11]  /*1f20*/  UMOV UR41, UR22 ;  /* 0x0000001600297c82 */ /* 0x000fd60008000000 */
.L_x_42:
[----:B------:R-:W-:Y:S01]  /*1f30*/  ULEA UR33, UR41, UR7, 0x3 ;  /* 0x0000000729217291 */ /* 0x000fe2000f8e18ff */
[----:B--2---:R-:W-:Y:S01]  /*1f40*/  @!P5 MOV R3, 0x8800 ;  /* 0x000088000003d802 */ /* 0x004fe20000000f00 */
[----:B-1----:R-:W-:Y:S10]  /*1f50*/  @P1 BRA `(.L_x_35) ;  /* 0x00000000000c1947 */ /* 0x002ff40003800000 */
[----:B------:R-:W-:-:S04]  /*1f60*/  SHF.L.U32 R4, R15, 0x1f, RZ ;  /* 0x0000001f0f047819 */ /* 0x000fc800000006ff */
[----:B------:R-:W1:Y:S02]  /*1f70*/  SYNCS.PHASECHK.TRANS64.TRYWAIT P0, [UR33+0x28], R4 ;  /* 0x00002804ff0075a7 */ /* 0x000e640008001121 */
[----:B-1----:R-:W-:Y:S05]  /*1f80*/  @!P0 BRA `(.L_x_36) ;  /* 0x0000007400c48947 */ /* 0x002fea0003800000 */
.L_x_35:
[----:B------:R2:W-:Y:S01]  /*1f90*/  @!P5 SYNCS.ARRIVE.TRANS64 RZ, [UR33], R3 ;  /* 0x00000003ffffd9a7 */ /* 0x0005e20008000021 */
[----:B------:R-:W-:-:S04]  /*1fa0*/  ULOP3.LUT UR8, UR15, 0x2, URZ, 0xfc, !UPT ;  /* 0x000000020f087892 */ /* 0x000fc8000f8efcff */
[----:B------:R-:W-:-:S09]  /*1fb0*/  UISETP.NE.AND UP0, UPT, UR8, 0x2, UPT ;  /* 0x000000020800788c */ /* 0x000fd2000bf05270 */
[----:B------:R-:W-:Y:S05]  /*1fc0*/  BRA.U UP0, `(.L_x_37) ;  /* 0x0000000100047547 */ /* 0x000fea000b800000 */
[----:B------:R-:W-:Y:S05]  /*1fd0*/  BPT.TRAP 0x1 ;  /* 0x000000040000795c */ /* 0x000fea0000300000 */
.L_x_37:
[----:B------:R-:W-:Y:S04]  /*1fe0*/  BSSY.RECONVERGENT B0, `(.L_x_38) ;  /* 0x0000003000007945 */ /* 0x000fe80003800200 */
[----:B------:R-:W-:Y:S05]  /*1ff0*/  @P4 BRA `(.L_x_39) ;  /* 0x0000000000044947 */ /* 0x000fea0003800000 */
[----:B------:R-:W-:Y:S05]  /*2000*/  BPT.TRAP 0x1 ;  /* 0x000000040000795c */ /* 0x000fea0000300000 */
.L_x_39:
[----:B------:R-:W-:Y:S05]  /*2010*/  BSYNC.RECONVERGENT B0 ;  /* 0x0000000000007941 */ /* 0x000fea0003800200 */
.L_x_38:
        /* <DEDUP_REMOVED lines=9> */
[----:B------:R1:W1:Y:S01]  /*20b0*/  SYNCS.PHASECHK.TRANS64.TRYWAIT P1, [UR8+0x28], R2 ;  /* 0x00002802ff0075a7 */ /* 0x0002620008021108 */
        /* <DEDUP_REMOVED lines=18> */
[----:B------:R-:W-:-:S02]  /*21e0*/  UIADD3 UR8, UPT, UPT, UR7, 0x31800, UR8 ;  /* 0x0003180007087890 */ /* 0x000fc4000fffe008 */
[----:B------:R-:W-:Y:S01]  /*21f0*/  UIADD3.X UR47, UPT, UPT, URZ, UR39, URZ, UP0, !UPT ;  /* 0x00000027ff2f7290 */ /* 0x000fe200087fe4ff */
        /* <DEDUP_REMOVED lines=14> */
[----:B------:R1:W-:Y:S01]  /*22e0*/  UTMALDG.4D [UR8], [UR46], desc[UR44] ;  /* 0x00002c082e0075b4 */ /* 0x0003e20008019000 */
[----:B------:R-:W-:Y:S01]  /*22f0*/  NOP ;  /* 0x0000000000007918 */ /* 0x000fe20000000000 */
.L_x_41:
[----:B-1----:R-:W-:Y:S05]  /*2300*/  BSYNC.RECONVERGENT B0 ;  /* 0x0000000000007941 */ /* 0x002fea0003800200 */
.L_x_40:
[----:B------:R-:W-:Y:S01]  /*2310*/  UIADD3 UR42, UPT, UPT, UR42, 0x1, URZ ;  /* 0x000000012a2a7890 */ /* 0x000fe2000fffe0ff */
[----:B------:R-:W-:-:S03]  /*2320*/  UMOV UR41, UR22 ;  /* 0x0000001600297c82 */ /* 0x000fc60008000000 */
[----:B------:R-:W-:-:S09]  /*2330*/  UISETP.NE.AND UP0, UPT, UR42, UR40, UPT ;  /* 0x000000282a00728c */ /* 0x000fd2000bf05270 */
[----:B------:R-:W-:Y:S05]  /*2340*/  BRA.U UP0, `(.L_x_42) ;  /* 0xfffffff900f87547 */ /* 0x000fea000b83ffff */
.L_x_34:
[C---:B-1----:R-:W-:Y:S01]  /*2350*/  LEA R2, R14.reuse, UR7, 0x3 ;  /* 0x000000070e027c11 */ /* 0x042fe2000f8e18ff */
[----:B------:R-:W-:Y:S01]  /*2360*/  NOP ;  /* 0x0000000000007918 */ /* 0x000fe20000000000 */
[----:B--2---:R-:W-:Y:S02]  /*2370*/  SHF.L.U32 R3, R13, 0x1f, RZ ;  /* 0x0000001f0d037819 */ /* 0x004fe400000006ff */
[----:B------:R-:W-:Y:S02]  /*2380*/  LEA R4, R14, UR7, 0x4 ;  /* 0x000000070e047c11 */ /* 0x000fe4000f8e20ff */
[----:B------:R-:W1:Y:S02]  /*2390*/  SYNCS.PHASECHK.TRANS64.TRYWAIT P0, [R2+URZ+0xa0], R3 ;  /* 0x0000a003020075a7 */ /* 0x000e6400080011ff */
[----:B-1----:R-:W-:Y:S05]  /*23a0*/  @!P0 BRA `(.L_x_43) ;  /* 0x0000007000d48947 */ /* 0x002fea0003800000 */
.L_x_144:
[----:B------:R-:W3:Y:S01]  /*23b0*/  LDS.128 R4, [R4+0x110] ;  /* 0x0001100004047984 */ /* 0x000ee20000000c00 */
[----:B------:R-:W-:Y:S01]  /*23c0*/  ISETP.GE.AND P0, PT, R40, 0x1, PT ;  /* 0x000000012800780c */ /* 0x000fe20003f06270 */
[----:B-1----:R-:W-:Y:S01]  /*23d0*/  VIADD R2, R2, 0xb0 ;  /* 0x000000b002027836 */ /* 0x002fe20000000000 */
[----:B------:R-:W-:Y:S01]  /*23e0*/  @!PT LDS RZ, [RZ] ;  /* 0x00000000fffff984 */ /* 0x000fe20000000800 */
[----:B------:R-:W-:Y:S01]  /*23f0*/  @!PT LDS RZ, [RZ] ;  /* 0x00000000fffff984 */ /* 0x000fe20000000800 */
[----:B------:R-:W-:Y:S01]  /*2400*/  @!PT LDS RZ, [RZ] ;  /* 0x00000000fffff984 */ /* 0x000fe20000000800 */
[----:B------:R-:W-:Y:S01]  /*2410*/  @!PT LDS RZ, [RZ] ;  /* 0x00000000fffff984 */ /* 0x000fe20000000800 */
[----:B------:R1:W-:Y:S06]  /*2420*/  MEMBAR.ALL.CTA ;  /* 0x0000000000007992 */ /* 0x0003ec0000008000 */
[----:B-1----:R-:W1:Y:S01]  /*2430*/  FENCE.VIEW.ASYNC.S ;  /* 0x00000000000073c6 */ /* 0x002e620000000000 */
[----:B------:R-:W-:-:S04]  /*2440*/  PRMT R2, RZ, 0x654, R2 ;  /* 0x00000654ff027816 */ /* 0x000fc80000000002 */
[----:B-1----:R1:W-:Y:S01]  /*2450*/  SYNCS.ARRIVE.TRANS64.RED.A1T0 RZ, [R2+URZ], RZ ;  /* 0x000000ff02ff79a7 */ /* 0x0023e200081004ff */
[----:B---3--:R-:W-:-:S13]  /*2460*/  LOP3.LUT P2, RZ, R6, 0x1, RZ, 0xc0, !PT ;  /* 0x0000000106ff7812 */ /* 0x008fda000784c0ff */
[----:B------:R-:W-:Y:S01]  /*2470*/  @P2 SHF.R.U32.HI R3, RZ, 0x10, R5 ;  /* 0x00000010ff032819 */ /* 0x000fe20000011605 */
[----:B------:R-:W-:Y:S01]  /*2480*/  VOTEU.ANY UP0, P2 ;  /* 0x0000000000ff7886 */ /* 0x000fe20001000100 */
[----:B------:R-:W-:Y:S02]  /*2490*/  @P2 MOV R10, R4 ;  /* 0x00000004000a2202 */ /* 0x000fe40000000f00 */
[----:B------:R-:W-:Y:S02]  /*24a0*/  @P2 R2UR.BROADCAST UR8, R3 ;  /* 0x00000000030822ca */ /* 0x000fe400008e0000 */
[----:B------:R-:W-:-:S11]  /*24b0*/  @P2 LOP3.LUT R9, R5, 0xffff, RZ, 0xc0, !PT ;  /* 0x0000ffff05092812 */ /* 0x000fd600078ec0ff */
[----:B------:R-:W-:Y:S01]  /*24c0*/  @UP0 UMOV UR36, UR8 ;  /* 0x0000000800240c82 */ /* 0x000fe20008000000 */
[----:B-1----:R-:W-:Y:S05]  /*24d0*/  @!P0 BRA `(.L_x_44) ;  /* 0x0000000000b88947 */ /* 0x002fea0003800000 */
[----:B------:R-:W4:Y:S01]  /*24e0*/  LDC.64 R4, c[0x0][0xf18] ;  /* 0x0003c600ff047b82 */ /* 0x000f220000000a00 */
[----:B------:R-:W-:-:S07]  /*24f0*/  ISETP.NE.AND P3, PT, R40, 0x1, PT ;  /* 0x000000012800780c */ /* 0x000fce0003f65270 */
[----:B------:R-:W1:Y:S08]  /*2500*/  LDC.64 R6, c[0x0][0xf10] ;  /* 0x0003c400ff067b82 */ /* 0x000e700000000a00 */
[----:B------:R-:W2:Y:S08]  /*2510*/  LDC R16, c[0x0][0xf20] ;  /* 0x0003c800ff107b82 */ /* 0x000eb00000000800 */
[----:B------:R-:W3:Y:S01]  /*2520*/  LDC R17, c[0x0][0xf0c] ;  /* 0x0003c300ff117b82 */ /* 0x000ee20000000800 */
[----:B----4-:R-:W-:Y:S01]  /*2530*/  IMAD.HI.U32 R19, R0, R5, RZ ;  /* 0x0000000500137227 */ /* 0x010fe200078e00ff */
[----:B------:R-:W-:-:S03]  /*2540*/  ISETP.NE.AND P0, PT, R4, 0x1, PT ;  /* 0x000000010400780c */ /* 0x000fc60003f05270 */
[----:B------:R-:W-:-:S03]  /*2550*/  IMAD.HI.U32 R5, R9, R5, RZ ;  /* 0x0000000509057227 */ /* 0x000fc600078e00ff */
[----:B------:R-:W4:Y:S01]  /*2560*/  LDC.64 R2, c[0x0][0xf28] ;  /* 0x0003ca00ff027b82 */ /* 0x000f220000000a00 */
[----:B-1----:R-:W-:-:S04]  /*2570*/  IMAD.HI.U32 R20, R8, R6, RZ ;  /* 0x0000000608147227 */ /* 0x002fc800078e00ff */
[----:B------:R-:W-:Y:S01]  /*2580*/  IMAD.HI.U32 R21, R10, R6, RZ ;  /* 0x000000060a157227 */ /* 0x000fe200078e00ff */
[----:B------:R-:W-:Y:S02]  /*2590*/  SHF.R.U32.HI R20, RZ, R7, R20 ;  /* 0x00000007ff147219 */ /* 0x000fe40000011614 */
[-C--:B--2---:R-:W-:Y:S02]  /*25a0*/  SHF.R.U32.HI R19, RZ, R16.reuse, R19 ;  /* 0x00000010ff137219 */ /* 0x084fe40000011613 */
[----:B------:R-:W-:Y:S02]  /*25b0*/  SHF.R.U32.HI R5, RZ, R16, R5 ;  /* 0x00000010ff057219 */ /* 0x000fe40000011605 */
[----:B------:R-:W-:Y:S02]  /*25c0*/  SEL R19, R0, R19, !P0 ;  /* 0x0000001300137207 */ /* 0x000fe40004000000 */
[----:B------:R-:W-:Y:S02]  /*25d0*/  SHF.R.U32.HI R21, RZ, R7, R21 ;  /* 0x00000007ff157219 */ /* 0x000fe40000011615 */
[----:B---3--:R-:W-:-:S02]  /*25e0*/  ISETP.NE.AND P1, PT, R17, 0x1, PT ;  /* 0x000000011100780c */ /* 0x008fc40003f25270 */
[----:B------:R-:W-:Y:S02]  /*25f0*/  SEL R5, R9, R5, !P0 ;  /* 0x0000000509057207 */ /* 0x000fe40004000000 */
[----:B------:R-:W-:Y:S02]  /*2600*/  SEL R20, R8, R20, !P1 ;  /* 0x0000001408147207 */ /* 0x000fe40004800000 */
[----:B------:R-:W-:Y:S01]  /*2610*/  SEL R21, R10, R21, !P1 ;  /* 0x000000150a157207 */ /* 0x000fe20004800000 */
[----:B----4-:R-:W-:-:S04]  /*2620*/  IMAD.HI.U32 R18, R19, R2, RZ ;  /* 0x0000000213127227 */ /* 0x010fc800078e00ff */
[----:B------:R-:W-:Y:S01]  /*2630*/  IMAD.HI.U32 R6, R20, R2, RZ ;  /* 0x0000000214067227 */ /* 0x000fe200078e00ff */
[----:B------:R-:W-:-:S04]  /*2640*/  @P3 SHF.R.U32.HI R19, RZ, R3, R18 ;  /* 0x00000003ff133219 */ /* 0x000fc80000011612 */
[----:B------:R-:W-:Y:S01]  /*2650*/  @P3 SHF.R.U32.HI R20, RZ, R3, R6 ;  /* 0x00000003ff143219 */ /* 0x000fe20000011606 */
[----:B------:R-:W-:-:S04]  /*2660*/  IMAD R19, R40, R19, RZ ;  /* 0x0000001328137224 */ /* 0x000fc800078e02ff */
[----:B------:R-:W-:Y:S01]  /*2670*/  IMAD R6, R40, R20, RZ ;  /* 0x0000001428067224 */ /* 0x000fe200078e02ff */
[----:B------:R-:W-:-:S04]  /*2680*/  ISETP.GE.AND P0, PT, R5, R19, PT ;  /* 0x000000130500720c */ /* 0x000fc80003f06270 */
[----:B------:R-:W-:Y:S01]  /*2690*/  ISETP.GE.OR P0, PT, R21, R6, P0 ;  /* 0x000000061500720c */ /* 0x000fe20000706670 */
[----:B------:R-:W-:-:S05]  /*26a0*/  IMAD.HI.U32 R6, R5, R2, RZ ;  /* 0x0000000205067227 */ /* 0x000fca00078e00ff */
[----:B------:R-:W-:-:S04]  /*26b0*/  SHF.R.U32.HI R6, RZ, R3, R6 ;  /* 0x00000003ff067219 */ /* 0x000fc80000011606 */
[----:B------:R-:W-:-:S03]  /*26c0*/  SEL R6, R5, R6, !P3 ;  /* 0x0000000605067207 */ /* 0x000fc60005800000 */
[----:B------:R-:W-:-:S04]  /*26d0*/  @!P0 IMAD.HI.U32 R7, R21, R2, RZ ;  /* 0x0000000215078227 */ /* 0x000fc800078e00ff */
[----:B------:R-:W-:Y:S01]  /*26e0*/  IMAD.MOV R2, RZ, RZ, -R6 ;  /* 0x000000ffff027224 */ /* 0x000fe200078e0a06 */
[----:B------:R-:W-:Y:S02]  /*26f0*/  @!P0 SHF.R.U32.HI R3, RZ, R3, R7 ;  /* 0x00000003ff038219 */ /* 0x000fe40000011607 */
[----:B------:R-:W-:Y:S01]  /*2700*/  IADD3 R7, PT, PT, -R5, RZ, RZ ;  /* 0x000000ff05077210 */ /* 0x000fe20007ffe1ff */
[----:B------:R-:W-:Y:S01]  /*2710*/  IMAD R2, R40, R2, R5 ;  /* 0x0000000228027224 */ /* 0x000fe200078e0205 */
[----:B------:R-:W-:-:S03]  /*2720*/  @!P0 SEL R3, R21, R3, !P3 ;  /* 0x0000000315038207 */ /* 0x000fc60005800000 */
[----:B------:R-:W-:Y:S02]  /*2730*/  IMAD R7, R4, R7, R9 ;  /* 0x0000000704077224 */ /* 0x000fe400078e0209 */
[--C-:B------:R-:W-:Y:S02]  /*2740*/  @!P0 IMAD.IADD R6, R6, 0x1, -R3.reuse ;  /* 0x0000000106068824 */ /* 0x100fe400078e0a03 */
[----:B------:R-:W-:Y:S01]  /*2750*/  @!P0 IMAD R3, R2, R20, R3 ;  /* 0x0000001402038224 */ /* 0x000fe200078e0203 */
[----:B------:R-:W-:Y:S01]  /*2760*/  IADD3 R2, PT, PT, -R21, RZ, RZ ;  /* 0x000000ff15027210 */ /* 0x000fe20007ffe1ff */
[----:B------:R-:W-:Y:S02]  /*2770*/  @!P0 IMAD R5, R40, R6, R21 ;  /* 0x0000000628058224 */ /* 0x000fe400078e0215 */
[----:B------:R-:W-:Y:S02]  /*2780*/  @!P0 IMAD.MOV.U32 R21, RZ, RZ, R3 ;  /* 0x000000ffff158224 */ /* 0x000fe400078e0003 */
[----:B------:R-:W-:-:S02]  /*2790*/  IMAD R2, R17, R2, R10 ;  /* 0x0000000211027224 */ /* 0x000fc400078e020a */
[----:B------:R-:W-:Y:S02]  /*27a0*/  IMAD R9, R5, R4, R7 ;  /* 0x0000000405097224 */ /* 0x000fe400078e0207 */
[----:B------:R-:W-:Y:S02]  /*27b0*/  IMAD R10, R21, R17, R2 ;  /* 0x00000011150a7224 */ /* 0x000fe400078e0202 */
.L_x_44:
[----:B------:R-:W1:Y:S02]  /*27c0*/  LDCU UR8, c[0x0][0xf30] ;  /* 0x0001e600ff0877ac */ /* 0x000e640008000800 */
[----:B-1----:R-:W-:-:S09]  /*27d0*/  UISETP.NE.AND UP0, UPT, UR8, 0x1, UPT ;  /* 0x000000010800788c */ /* 0x002fd2000bf05270 */
[----:B------:R-:W-:Y:S05]  /*27e0*/  BRA.U UP0, `(.L_x_45) ;  /* 0x0000000100407547 */ /* 0x000fea000b800000 */
[----:B------:R-:W1:Y:S08]  /*27f0*/  LDC.64 R4, c[0x0][0xf10] ;  /* 0x0003c400ff047b82 */ /* 0x000e700000000a00 */
[----:B------:R-:W2:Y:S08]  /*2800*/  LDC.64 R2, c[0x0][0xf18] ;  /* 0x0003c600ff027b82 */ /* 0x000eb00000000a00 */
[----:B------:R-:W3:Y:S08]  /*2810*/  LDC R6, c[0x0][0xf20] ;  /* 0x0003c800ff067b82 */ /* 0x000ef00000000800 */
[----:B------:R-:W4:Y:S01]  /*2820*/  LDC R7, c[0x0][0xf0c] ;  /* 0x0003c300ff077b82 */ /* 0x000f220000000800 */
[----:B-1----:R-:W-:-:S05]  /*2830*/  IMAD.HI.U32 R4, R10, R4, RZ ;  /* 0x000000040a047227 */ /* 0x002fca00078e00ff */
[----:B------:R-:W-:Y:S01]  /*2840*/  SHF.R.U32.HI R4, RZ, R5, R4 ;  /* 0x00000005ff047219 */ /* 0x000fe20000011604 */
[----:B--2---:R-:W-:Y:S01]  /*2850*/  IMAD.HI.U32 R3, R9, R3, RZ ;  /* 0x0000000309037227 */ /* 0x004fe200078e00ff */
[----:B------:R-:W-:-:S04]  /*2860*/  ISETP.NE.AND P0, PT, R2, 0x1, PT ;  /* 0x000000010200780c */ /* 0x000fc80003f05270 */
[----:B---3--:R-:W-:-:S04]  /*2870*/  SHF.R.U32.HI R3, RZ, R6, R3 ;  /* 0x00000006ff037219 */ /* 0x008fc80000011603 */
[----:B------:R-:W-:Y:S02]  /*2880*/  SEL R3, R9, R3, !P0 ;  /* 0x0000000309037207 */ /* 0x000fe40004000000 */
[----:B----4-:R-:W-:-:S04]  /*2890*/  ISETP.NE.AND P1, PT, R7, 0x1, PT ;  /* 0x000000010700780c */ /* 0x010fc80003f25270 */
[----:B------:R-:W-:-:S05]  /*28a0*/  SEL R4, R10, R4, !P1 ;  /* 0x000000040a047207 */ /* 0x000fca0004800000 */
[----:B------:R-:W-:Y:S02]  /*28b0*/  IMAD.IADD R5, R3, 0x1, -R4 ;  /* 0x0000000103057824 */ /* 0x000fe400078e0a04 */
[----:B------:R-:W-:Y:S02]  /*28c0*/  IMAD.IADD R3, R4, 0x1, -R3 ;  /* 0x0000000104037824 */ /* 0x000fe400078e0a03 */
[----:B------:R-:W-:Y:S02]  /*28d0*/  IMAD R10, R5, R7, R10 ;  /* 0x00000007050a7224 */ /* 0x000fe400078e020a */
[----:B------:R-:W-:-:S07]  /*28e0*/  IMAD R9, R3, R2, R9 ;  /* 0x0000000203097224 */ /* 0x000fce00078e0209 */
.L_x_45:
[----:B------:R-:W-:Y:S01]  /*28f0*/  VIADD R14, R14, 0x1 ;  /* 0x000000010e0e7836 */ /* 0x000fe20000000000 */
[----:B------:R-:W-:Y:S01]  /*2900*/  PLOP3.LUT P1, PT, PT, PT, PT, 0x80, 0x8 ;  /* 0x000000000008781c */ /* 0x000fe20003f2f070 */
[----:B------:R-:W-:Y:S02]  /*2910*/  IMAD.IADD R2, R10, 0x1, R87 ;  /* 0x000000010a027824 */ /* 0x000fe400078e0257 */
[----:B------:R-:W-:Y:S01]  /*2920*/  IMAD.IADD R3, R9, 0x1, R86 ;  /* 0x0000000109037824 */ /* 0x000fe200078e0256 */
[----:B------:R-:W-:Y:S02]  /*2930*/  ISETP.NE.AND P0, PT, R14, 0x2, PT ;  /* 0x000000020e00780c */ /* 0x000fe40003f05270 */
[----:B------:R-:W-:Y:S02]  /*2940*/  R2UR UR20, R2 ;  /* 0x00000000021472ca */ /* 0x000fe400000e0000 */
[----:B------:R-:W-:Y:S02]  /*2950*/  SEL R2, RZ, 0x1, P0 ;  /* 0x00000001ff027807 */ /* 0x000fe40000000000 */
[----:B------:R-:W-:-:S02]  /*2960*/  R2UR UR12, R3 ;  /* 0x00000000030c72ca */ /* 0x000fc400000e0000 */
[----:B------:R-:W-:Y:S02]  /*2970*/  LOP3.LUT R13, R13, R2, RZ, 0x3c, !PT ;  /* 0x000000020d0d7212 */ /* 0x000fe400078e3cff */
[----:B------:R-:W-:Y:S01]  /*2980*/  SEL R14, R14, RZ, P0 ;  /* 0x000000ff0e0e7207 */ /* 0x000fe20000000000 */
[----:B------:R-:W-:Y:S10]  /*2990*/  @P2 BRA `(.L_x_46) ;  /* 0xffffffec00c42947 */ /* 0x000ff4000383ffff */
[----:B------:R-:W-:Y:S01]  /*29a0*/  UIADD3 UR7, UPT, UPT, UR7, 0x28, URZ ;  /* 0x0000002807077890 */ /* 0x000fe2000fffe0ff */
[----:B------:R-:W-:-:S03]  /*29b0*/  SHF.L.U32 R2, R15, 0x1f, RZ ;  /* 0x0000001f0f027819 */ /* 0x000fc600000006ff */
[----:B------:R-:W-:-:S09]  /*29c0*/  ULEA UR4, UR22, UR7, 0x3 ;  /* 0x0000000716047291 */ /* 0x000fd2000f8e18ff */
[----:B------:R-:W1:Y:S02]  /*29d0*/  SYNCS.PHASECHK.TRANS64.TRYWAIT P0, [UR4], R2 ;  /* 0x00000002ff0075a7 */ /* 0x000e640008001104 */
[----:B-1----:R-:W-:Y:S05]  /*29e0*/  @!P0 BRA `(.L_x_47) ;  /* 0x0000006c00588947 */ /* 0x002fea0003800000 */
.L_x_146:
[----:B------:R-:W-:-:S04]  /*29f0*/  UIADD3 UR5, UPT, UPT, UR22, 0x1, URZ ;  /* 0x0000000116057890 */ /* 0x000fc8000fffe0ff */
[----:B------:R-:W-:-:S04]  /*2a00*/  UISETP.NE.AND UP0, UPT, UR5, 0x5, UPT ;  /* 0x000000050500788c */ /* 0x000fc8000bf05270 */
[----:B------:R-:W-:Y:S02]  /*2a10*/  USEL UR6, URZ, 0x1, UP0 ;  /* 0x00000001ff067887 */ /* 0x000fe40008000000 */
[----:B------:R-:W-:-:S04]  /*2a20*/  USEL UR5, UR5, URZ, UP0 ;  /* 0x000000ff05057287 */ /* 0x000fc80008000000 */
[----:B------:R-:W-:Y:S01]  /*2a30*/  ULEA UR4, UR5, UR7, 0x3 ;  /* 0x0000000705047291 */ /* 0x000fe2000f8e18ff */
[----:B-1----:R-:W-:-:S04]  /*2a40*/  LOP3.LUT R2, R15, UR6, RZ, 0x3c, !PT ;  /* 0x000000060f027c12 */ /* 0x002fc8000f8e3cff */
[----:B------:R-:W-:-:S04]  /*2a50*/  SHF.L.U32 R3, R2, 0x1f, RZ ;  /* 0x0000001f02037819 */ /* 0x000fc800000006ff */
[----:B------:R-:W1:Y:S02]  /*2a60*/  SYNCS.PHASECHK.TRANS64.TRYWAIT P0, [UR4], R3 ;  /* 0x00000003ff0075a7 */ /* 0x000e640008001104 */
[----:B-1----:R-:W-:Y:S05]  /*2a70*/  @!P0 BRA `(.L_x_48) ;  /* 0x0000006c004c8947 */ /* 0x002fea0003800000 */
.L_x_148:
[----:B------:R-:W-:-:S04]  /*2a80*/  UIADD3 UR5, UPT, UPT, UR5, 0x1, URZ ;  /* 0x0000000105057890 */ /* 0x000fc8000fffe0ff */
[----:B------:R-:W-:-:S04]  /*2a90*/  UISETP.NE.AND UP0, UPT, UR5, 0x5, UPT ;  /* 0x000000050500788c */ /* 0x000fc8000bf05270 */
[----:B------:R-:W-:Y:S02]  /*2aa0*/  USEL UR6, URZ, 0x1, UP0 ;  /* 0x00000001ff067887 */ /* 0x000fe40008000000 */
[----:B------:R-:W-:-:S04]  /*2ab0*/  USEL UR5, UR5, URZ, UP0 ;  /* 0x000000ff05057287 */ /* 0x000fc80008000000 */
[----:B------:R-:W-:Y:S01]  /*2ac0*/  ULEA UR4, UR5, UR7, 0x3 ;  /* 0x0000000705047291 */ /* 0x000fe2000f8e18ff */
[----:B------:R-:W-:-:S04]  /*2ad0*/  LOP3.LUT R2, R2, UR6, RZ, 0x3c, !PT ;  /* 0x0000000602027c12 */ /* 0x000fc8000f8e3cff */
[----:B-1----:R-:W-:-:S04]  /*2ae0*/  SHF.L.U32 R3, R2, 0x1f, RZ ;  /* 0x0000001f02037819 */ /* 0x002fc800000006ff */
[----:B------:R-:W1:Y:S02]  /*2af0*/  SYNCS.PHASECHK.TRANS64.TRYWAIT P0, [UR4], R3 ;  /* 0x00000003ff0075a7 */ /* 0x000e640008001104 */
[----:B-1----:R-:W-:Y:S05]  /*2b00*/  @!P0 BRA `(.L_x_49) ;  /* 0x0000006c00408947 */ /* 0x002fea0003800000 */
.L_x_150:
        /* <DEDUP_REMOVED lines=9> */
.L_x_152:
[----:B------:R-:W-:-:S04]  /*2ba0*/  UIADD3 UR5, UPT, UPT, UR5, 0x1, URZ ;  /* 0x0000000105057890 */ /* 0x000fc8000fffe0ff */
[----:B------:R-:W-:-:S04]  /*2bb0*/  UISETP.NE.AND UP0, UPT, UR5, 0x5, UPT ;  /* 0x000000050500788c */ /* 0x000fc8000bf05270 */
[----:B------:R-:W-:Y:S02]  /*2bc0*/  USEL UR4, URZ, 0x1, UP0 ;  /* 0x00000001ff047887 */ /* 0x000fe40008000000 */
[----:B------:R-:W-:-:S04]  /*2bd0*/  USEL UR5, UR5, URZ, UP0 ;  /* 0x000000ff05057287 */ /* 0x000fc80008000000 */
[----:B------:R-:W-:Y:S01]  /*2be0*/  ULEA UR5, UR5, UR7, 0x3 ;  /* 0x0000000705057291 */ /* 0x000fe2000f8e18ff */
[----:B------:R-:W-:-:S04]  /*2bf0*/  LOP3.LUT R2, R2, UR4, RZ, 0x3c, !PT ;  /* 0x0000000402027c12 */ /* 0x000fc8000f8e3cff */
[----:B------:R-:W-:Y:S01]  /*2c00*/  SHF.L.U32 R2, R2, 0x1f, RZ ;  /* 0x0000001f02027819 */ /* 0x000fe200000006ff */
[----:B-1--4-:R-:W-:-:S07]  /*2c10*/  IMAD.U32 R0, RZ, RZ, UR5 ;  /* 0x00000005ff007e24 */ /* 0x012fce000f8e00ff */
.L_x_51:
[----:B-1----:R1:W2:Y:S02]  /*2c20*/  SYNCS.PHASECHK.TRANS64.TRYWAIT P0, [R0+URZ], R2 ;  /* 0x00000002000075a7 */ /* 0x0022a400080011ff */
[----:B--2---:R-:W-:Y:S05]  /*2c30*/  @!P0 NANOSLEEP.SYNCS 0x989680 ;  /* 0x009896800000895d */ /* 0x004fea0003900000 */
[----:B------:R-:W2:Y:S02]  /*2c40*/  @!P0 SYNCS.PHASECHK.TRANS64 P0, [R0+URZ], R2 ;  /* 0x00000002000085a7 */ /* 0x000ea400080010ff */
[----:B--2---:R-:W-:Y:S05]  /*2c50*/  @P0 EXIT ;  /* 0x000000000000094d */ /* 0x004fea0003800000 */
[----:B------:R-:W-:Y:S05]  /*2c60*/  BRA `(.L_x_51) ;  /* 0xfffffffc00ec7947 */ /* 0x000fea000383ffff */
.L_x_22:
[----:B------:R-:W-:-:S04]  /*2c70*/  UISETP.NE.AND UP0, UPT, UR37, URZ, UPT ;  /* 0x000000ff2500728c */ /* 0x000fc8000bf05270 */
[----:B------:R-:W-:-:S09]  /*2c80*/  UISETP.NE.OR UP0, UPT, UR7, 0x1, UP0 ;  /* 0x000000010700788c */ /* 0x000fd20008705670 */
[----:B------:R-:W-:Y:S05]  /*2c90*/  BRA.U UP0, `(.L_x_52) ;  /* 0x0000000500487547 */ /* 0x000fea000b800000 */
[----:B------:R-:W-:Y:S01]  /*2ca0*/  ISETP.GE.U32.AND P2, PT, R2, 0x8, PT ;  /* 0x000000080200780c */ /* 0x000fe20003f46070 */
[----:B------:R-:W-:Y:S01]  /*2cb0*/  IMAD.MOV.U32 R12, RZ, RZ, 0x1 ;  /* 0x00000001ff0c7424 */ /* 0x000fe200078e00ff */
[----:B------:R-:W-:Y:S02]  /*2cc0*/  CS2R R10, SRZ ;  /* 0x00000000000a7805 */ /* 0x000fe4000001ff00 */
[----:B------:R-:W-:Y:S01]  /*2cd0*/  CS2R R8, SRZ ;  /* 0x0000000000087805 */ /* 0x000fe2000001ff00 */
[----:B------:R-:W-:Y:S01]  /*2ce0*/  UMOV UR4, 0x400 ;  /* 0x0000040000047882 */ /* 0x000fe20000000000 */
[----:B------:R-:W-:Y:S01]  /*2cf0*/  UMOV UR6, URZ ;  /* 0x000000ff00067c82 */ /* 0x000fe20008000000 */
[----:B------:R-:W-:-:S12]  /*2d00*/  ULEA UR37, UR37, UR4, 0x18 ;  /* 0x0000000425257291 */ /* 0x000fd8000f8ec0ff */
.L_x_56:
[----:B------:R-:W-:Y:S02]  /*2d10*/  LEA R0, R8, UR37, 0x3 ;  /* 0x0000002508007c11 */ /* 0x000fe4000f8e18ff */
[----:B------:R-:W-:-:S03]  /*2d20*/  SHF.L.U32 R4, R9, 0x1f, RZ ;  /* 0x0000001f09047819 */ /* 0x000fc600000006ff */
[----:B------:R-:W-:Y:S01]  /*2d30*/  VIADD R5, R0, 0xf0 ;  /* 0x000000f000057836 */ /* 0x000fe20000000000 */
[----:B------:R-:W1:Y:S02]  /*2d40*/  SYNCS.PHASECHK.TRANS64.TRYWAIT P0, [R0+URZ+0xe0], R4 ;  /* 0x0000e004000075a7 */ /* 0x000e6400080011ff */
[----:B-1----:R-:W-:Y:S05]  /*2d50*/  @!P0 BRA `(.L_x_53) ;  /* 0x0000006800dc8947 */ /* 0x002fea0003800000 */
.L_x_153:
[----:B------:R-:W-:Y:S01]  /*2d60*/  ULEA UR5, UR6, UR37, 0x3 ;  /* 0x0000002506057291 */ /* 0x000fe2000f8e18ff */
[----:B-1----:R-:W-:Y:S01]  /*2d70*/  PRMT R0, RZ, 0x654, R5 ;  /* 0x00000654ff007816 */ /* 0x002fe20000000005 */
[----:B------:R-:W-:Y:S01]  /*2d80*/  @!P2 IMAD.MOV.U32 R4, RZ, RZ, 0x10 ;  /* 0x00000010ff04a424 */ /* 0x000fe200078e00ff */
[----:B------:R-:W-:Y:S01]  /*2d90*/  SHF.L.U32 R5, R12, 0x1f, RZ ;  /* 0x0000001f0c057819 */ /* 0x000fe200000006ff */
[----:B------:R-:W-:Y:S01]  /*2da0*/  UIADD3 UR4, UPT, UPT, UR5, 0xa0, URZ ;  /* 0x000000a005047890 */ /* 0x000fe2000fffe0ff */
[----:B------:R1:W-:Y:S05]  /*2db0*/  SYNCS.ARRIVE.TRANS64.RED.A1T0 RZ, [R0+URZ], RZ ;  /* 0x000000ff00ff79a7 */ /* 0x0003ea00081004ff */
[----:B------:R-:W-:Y:S01]  /*2dc0*/  IMAD.U32 R6, RZ, RZ, UR4 ;  /* 0x00000004ff067e24 */ /* 0x000fe2000f8e00ff */
[----:B------:R-:W3:Y:S04]  /*2dd0*/  SYNCS.PHASECHK.TRANS64.TRYWAIT P0, [UR5+0xb0], R5 ;  /* 0x0000b005ff0075a7 */ /* 0x000ee80008001105 */
[----:B------:R-:W-:Y:S01]  /*2de0*/  PRMT R6, R2, 0x654, R6 ;  /* 0x0000065402067816 */ /* 0x000fe20000000006 */
[----:B-1-3--:R-:W-:Y:S06]  /*2df0*/  @!P0 BRA `(.L_x_54) ;  /* 0x0000006800c88947 */ /* 0x00afec0003800000 */
.L_x_155:
[----:B------:R-:W-:Y:S01]  /*2e00*/  ULEA UR4, UR6, UR37, 0x4 ;  /* 0x0000002506047291 */ /* 0x000fe2000f8e20ff */
[----:B------:R-:W-:Y:S01]  /*2e10*/  SEL R3, R6, R3, !P2 ;  /* 0x0000000306037207 */ /* 0x000fe20005000000 */
[----:B------:R-:W-:Y:S01]  /*2e20*/  UIADD3 UR5, UPT, UPT, UR5, 0xa0, URZ ;  /* 0x000000a005057890 */ /* 0x000fe2000fffe0ff */
[----:B-1----:R-:W-:Y:S01]  /*2e30*/  LEA R0, R11, UR37, 0x3 ;  /* 0x000000250b007c11 */ /* 0x002fe2000f8e18ff */
[----:B------:R-:W-:Y:S01]  /*2e40*/  UIADD3 UR4, UPT, UPT, UR4, 0x110, URZ ;  /* 0x0000011004047890 */ /* 0x000fe2000fffe0ff */
[----:B------:R1:W-:Y:S01]  /*2e50*/  @!P2 SYNCS.ARRIVE.TRANS64.RED RZ, [R3+URZ], R4 ;  /* 0x0000000403ffa9a7 */ /* 0x0003e200080004ff */
[----:B------:R-:W-:Y:S01]  /*2e60*/  UIADD3 UR6, UPT, UPT, UR6, 0x1, URZ ;  /* 0x0000000106067890 */ /* 0x000fe2000fffe0ff */
[----:B------:R-:W-:-:S03]  /*2e70*/  VIADD R8, R8, 0x1 ;  /* 0x0000000108087836 */ /* 0x000fc60000000000 */
[----:B------:R-:W-:Y:S02]  /*2e80*/  UISETP.NE.AND UP0, UPT, UR6, 0x2, UPT ;  /* 0x000000020600788c */ /* 0x000fe4000bf05270 */
[----:B------:R-:W-:Y:S01]  /*2e90*/  ISETP.NE.AND P0, PT, R8, 0x2, PT ;  /* 0x000000020800780c */ /* 0x000fe20003f05270 */
[----:B------:R-:W-:Y:S06]  /*2ea0*/  UGETNEXTWORKID.BROADCAST [UR4], [UR5] ;  /* 0x00000000040073ca */ /* 0x000fec0008000100 */
[----:B------:R-:W-:Y:S02]  /*2eb0*/  USEL UR4, URZ, 0x1, UP0 ;  /* 0x00000001ff047887 */ /* 0x000fe40008000000 */
[----:B------:R-:W-:-:S04]  /*2ec0*/  USEL UR6, UR6, URZ, UP0 ;  /* 0x000000ff06067287 */ /* 0x000fc80008000000 */
[----:B------:R-:W-:Y:S02]  /*2ed0*/  LOP3.LUT R12, R12, UR4, RZ, 0x3c, !PT ;  /* 0x000000040c0c7c12 */ /* 0x000fe4000f8e3cff */
[----:B-1----:R-:W-:-:S04]  /*2ee0*/  SHF.L.U32 R4, R10, 0x1f, RZ ;  /* 0x0000001f0a047819 */ /* 0x002fc800000006ff */
[----:B------:R-:W1:Y:S02]  /*2ef0*/  SYNCS.PHASECHK.TRANS64.TRYWAIT P1, [R0+URZ+0xa0], R4 ;  /* 0x0000a004000075a7 */ /* 0x000e6400080211ff */
[----:B-1----:R-:W-:Y:S05]  /*2f00*/  @!P1 BRA `(.L_x_55) ;  /* 0x00000068009c9947 */ /* 0x002fea0003800000 */
.L_x_156:
[C---:B-1----:R-:W-:Y:S01]  /*2f10*/  LEA R4, R11.reuse, UR37, 0x4 ;  /* 0x000000250b047c11 */ /* 0x042fe2000f8e20ff */
[----:B------:R-:W-:Y:S01]  /*2f20*/  VIADD R0, R0, 0xb0 ;  /* 0x000000b000007836 */ /* 0x000fe20000000000 */
[----:B------:R-:W-:Y:S01]  /*2f30*/  SEL R8, R8, RZ, P0 ;  /* 0x000000ff08087207 */ /* 0x000fe20000000000 */
[----:B------:R-:W-:-:S03]  /*2f40*/  VIADD R11, R11, 0x1 ;  /* 0x000000010b0b7836 */ /* 0x000fc60000000000 */
[----:B------:R-:W1:Y:S01]  /*2f50*/  LDS.128 R4, [R4+0x110] ;  /* 0x0001100004047984 */ /* 0x000e620000000c00 */
[----:B------:R-:W-:Y:S02]  /*2f60*/  PRMT R0, RZ, 0x654, R0 ;  /* 0x00000654ff007816 */ /* 0x000fe40000000000 */
[C---:B------:R-:W-:Y:S01]  /*2f70*/  ISETP.NE.AND P1, PT, R11.reuse, 0x2, PT ;  /* 0x000000020b00780c */ /* 0x040fe20003f25270 */
[----:B------:R-:W-:Y:S01]  /*2f80*/  @!PT LDS RZ, [RZ] ;  /* 0x00000000fffff984 */ /* 0x000fe20000000800 */
[----:B------:R-:W-:Y:S01]  /*2f90*/  @!PT LDS RZ, [RZ] ;  /* 0x00000000fffff984 */ /* 0x000fe20000000800 */
[----:B------:R-:W-:Y:S01]  /*2fa0*/  @!PT LDS RZ, [RZ] ;  /* 0x00000000fffff984 */ /* 0x000fe20000000800 */
[----:B------:R-:W-:Y:S01]  /*2fb0*/  @!PT LDS RZ, [RZ] ;  /* 0x00000000fffff984 */ /* 0x000fe20000000800 */
[----:B------:R3:W-:Y:S06]  /*2fc0*/  MEMBAR.ALL.CTA ;  /* 0x0000000000007992 */ /* 0x0007ec0000008000 */
[----:B---3--:R-:W3:Y:S01]  /*2fd0*/  FENCE.VIEW.ASYNC.S ;  /* 0x00000000000073c6 */ /* 0x008ee20000000000 */
[----:B------:R-:W-:Y:S01]  /*2fe0*/  SEL R11, R11, RZ, P1 ;  /* 0x000000ff0b0b7207 */ /* 0x000fe20000800000 */
[----:B---3--:R3:W-:Y:S01]  /*2ff0*/  SYNCS.ARRIVE.TRANS64.RED.A1T0 RZ, [R0+URZ], RZ ;  /* 0x000000ff00ff79a7 */ /* 0x0087e200081004ff */
[----:B-1----:R-:W-:-:S02]  /*3000*/  LOP3.LUT P3, RZ, R6, 0x1, RZ, 0xc0, !PT ;  /* 0x0000000106ff7812 */ /* 0x002fc4000786c0ff */
[----:B------:R-:W-:-:S04]  /*3010*/  SEL R4, RZ, 0x1, P1 ;  /* 0x00000001ff047807 */ /* 0x000fc80000800000 */
[----:B------:R-:W-:Y:S02]  /*3020*/  LOP3.LUT R10, R10, R4, RZ, 0x3c, !PT ;  /* 0x000000040a0a7212 */ /* 0x000fe400078e3cff */
[----:B---3--:R-:W-:-:S04]  /*3030*/  SEL R0, RZ, 0x1, P0 ;  /* 0x00000001ff007807 */ /* 0x008fc80000000000 */
[----:B------:R-:W-:Y:S01]  /*3040*/  LOP3.LUT R9, R9, R0, RZ, 0x3c, !PT ;  /* 0x0000000009097212 */ /* 0x000fe200078e3cff */
[----:B------:R-:W-:Y:S06]  /*3050*/  @P3 BRA `(.L_x_56) ;  /* 0xfffffffc002c3947 */ /* 0x000fec000383ffff */
[----:B------:R-:W-:Y:S01]  /*3060*/  ULEA UR5, UR6, UR37, 0x3 ;  /* 0x0000002506057291 */ /* 0x000fe2000f8e18ff */
[----:B------:R-:W-:-:S08]  /*3070*/  SHF.L.U32 R2, R12, 0x1f, RZ ;  /* 0x0000001f0c027819 */ /* 0x000fd000000006ff */
[----:B------:R-:W1:Y:S02]  /*3080*/  SYNCS.PHASECHK.TRANS64 P0, [UR5+0xb0], R2 ;  /* 0x0000b002ff0075a7 */ /* 0x000e640008001005 */
[----:B-1----:R-:W-:Y:S05]  /*3090*/  @P0 BRA `(.L_x_57) ;  /* 0x0000000000080947 */ /* 0x002fea0003800000 */
[----:B------:R-:W1:Y:S02]  /*30a0*/  SYNCS.PHASECHK.TRANS64.TRYWAIT P0, [UR5+0xb0], R2 ;  /* 0x0000b002ff0075a7 */ /* 0x000e640008001105 */
[----:B-1----:R-:W-:Y:S05]  /*30b0*/  @!P0 BRA `(.L_x_58) ;  /* 0x0000006800448947 */ /* 0x002fea0003800000 */
.L_x_57:
[----:B------:R-:W-:-:S04]  /*30c0*/  UIADD3 UR4, UPT, UPT, UR6, 0x1, URZ ;  /* 0x0000000106047890 */ /* 0x000fc8000fffe0ff */
[----:B------:R-:W-:-:S04]  /*30d0*/  UISETP.NE.AND UP0, UPT, UR4, 0x2, UPT ;  /* 0x000000020400788c */ /* 0x000fc8000bf05270 */
[----:B------:R-:W-:Y:S02]  /*30e0*/  USEL UR7, URZ, 0x1, UP0 ;  /* 0x00000001ff077887 */ /* 0x000fe40008000000 */
[----:B------:R-:W-:-:S04]  /*30f0*/  USEL UR4, UR4, URZ, UP0 ;  /* 0x000000ff04047287 */ /* 0x000fc80008000000 */
[----:B------:R-:W-:Y:S01]  /*3100*/  ULEA UR4, UR4, UR37, 0x3 ;  /* 0x0000002504047291 */ /* 0x000fe2000f8e18ff */
[----:B-1----:R-:W-:-:S04]  /*3110*/  LOP3.LUT R2, R12, UR7, RZ, 0x3c, !PT ;  /* 0x000000070c027c12 */ /* 0x002fc8000f8e3cff */
[----:B------:R-:W-:-:S04]  /*3120*/  SHF.L.U32 R0, R2, 0x1f, RZ ;  /* 0x0000001f02007819 */ /* 0x000fc800000006ff */
[----:B------:R-:W1:Y:S02]  /*3130*/  SYNCS.PHASECHK.TRANS64 P0, [UR4+0xb0], R0 ;  /* 0x0000b000ff0075a7 */ /* 0x000e640008001004 */
[----:B-1----:R-:W-:Y:S05]  /*3140*/  @P0 EXIT ;  /* 0x000000000000094d */ /* 0x002fea0003800000 */
[----:B------:R-:W-:Y:S02]  /*3150*/  SHF.L.U32 R2, R2, 0x1f, RZ ;  /* 0x0000001f02027819 */ /* 0x000fe400000006ff */
[----:B------:R-:W-:-:S07]  /*3160*/  MOV R0, UR4 ;  /* 0x0000000400007c02 */ /* 0x000fce0008000f00 */
.L_x_59:
[----:B-1----:R1:W3:Y:S02]  /*3170*/  SYNCS.PHASECHK.TRANS64.TRYWAIT P0, [R0+URZ+0xb0], R2 ;  /* 0x0000b002000075a7 */ /* 0x0022e400080011ff */
[----:B---3--:R-:W-:Y:S05]  /*3180*/  @!P0 NANOSLEEP.SYNCS 0x989680 ;  /* 0x009896800000895d */ /* 0x008fea0003900000 */
[----:B------:R-:W3:Y:S02]  /*3190*/  @!P0 SYNCS.PHASECHK.TRANS64 P0, [R0+URZ+0xb0], R2 ;  /* 0x0000b002000085a7 */ /* 0x000ee400080010ff */
[----:B---3--:R-:W-:Y:S05]  /*31a0*/  @P0 EXIT ;  /* 0x000000000000094d */ /* 0x008fea0003800000 */
[----:B------:R-:W-:Y:S05]  /*31b0*/  BRA `(.L_x_59) ;  /* 0xfffffffc00ec7947 */ /* 0x000fea000383ffff */
.L_x_52:
[----:B------:R-:W-:Y:S05]  /*31c0*/  BRA.U UP4, `(.L_x_60) ;  /* 0x0000001104487547 */ /* 0x000fea000b800000 */
[----:B------:R-:W-:Y:S01]  /*31d0*/  UMOV UR4, 0x40 ;  /* 0x0000004000047882 */ /* 0x000fe20000000000 */
[----:B------:R-:W-:Y:S01]  /*31e0*/  NOP ;  /* 0x0000000000007918 */ /* 0x000fe20000000000 */
[----:B------:R-:W-:Y:S01]  /*31f0*/  ULEA UR4, UR37, UR4, 0x18 ;  /* 0x0000000425047291 */ /* 0x000fe2000f8ec0ff */
[----:B------:R-:W-:Y:S02]  /*3200*/  UMOV UR5, 0x400 ;  /* 0x0000040000057882 */ /* 0x000fe40000000000 */
[----:B------:R-:W-:-:S06]  /*3210*/  ULEA UR37, UR37, UR5, 0x18 ;  /* 0x0000000525257291 */ /* 0x000fcc000f8ec0ff */
[----:B------:R-:W1:Y:S02]  /*3220*/  LDS.U8 R2, [UR4+0x1c] ;  /* 0x00001c04ff027984 */ /* 0x000e640008000000 */
[----:B-1----:R-:W-:-:S13]  /*3230*/  ISETP.NE.AND P0, PT, R2, RZ, PT ;  /* 0x000000ff0200720c */ /* 0x002fda0003f05270 */
[----:B------:R-:W-:Y:S05]  /*3240*/  @P0 BRA `(.L_x_61) ;  /* 0x0000000000580947 */ /* 0x000fea0003800000 */
[----:B------:R-:W-:-:S13]  /*3250*/  ELECT P0, URZ, PT ;  /* 0x0000000000ff782f */ /* 0x000fda0003800000 */
[----:B------:R-:W-:Y:S05]  /*3260*/  @!P0 BRA `(.L_x_62) ;  /* 0x0000000000608947 */ /* 0x000fea0003800000 */
[----:B------:R-:W-:Y:S01]  /*3270*/  UMOV UR5, 0x10 ;  /* 0x0000001000057882 */ /* 0x000fe20000000000 */
[----:B------:R-:W-:Y:S01]  /*3280*/  HFMA2 R2, -RZ, RZ, 0, 5.9604644775390625e-08 ;  /* 0x00000001ff027431 */ /* 0x000fe200000001ff */
[----:B------:R-:W-:-:S03]  /*3290*/  MOV R3, 0xffff ;  /* 0x0000ffff00037802 */ /* 0x000fc60000000f00 */
[----:B------:R-:W-:Y:S04]  /*32a0*/  DEPBAR.LE SB1, 0x36 ;  /* 0x00009d800000791a */ /* 0x000fe80000000000 */
[----:B------:R-:W1:Y:S02]  /*32b0*/  UTCATOMSWS.FIND_AND_SET.ALIGN UP0, UR5, UR5 ;  /* 0x00000005000575e3 */ /* 0x000e640008000800 */
[----:B-1----:R-:W-:Y:S01]  /*32c0*/  MOV R4, UR5 ;  /* 0x0000000500047c02 */ /* 0x002fe20008000f00 */
[----:B------:R-:W-:Y:S06]  /*32d0*/  BRA.U UP0, `(.L_x_63) ;  /* 0x0000000100187547 */ /* 0x000fec000b800000 */
.L_x_64:
[----:B------:R-:W-:Y:S05]  /*32e0*/  NANOSLEEP 0x64 ;  /* 0x000000640000795d */ /* 0x000fea0003800000 */
[----:B------:R-:W-:-:S05]  /*32f0*/  UMOV UR5, 0x10 ;  /* 0x0000001000057882 */ /* 0x000fca0000000000 */
[----:B------:R-:W-:Y:S04]  /*3300*/  DEPBAR.LE SB1, 0x36 ;  /* 0x00009d800000791a */ /* 0x000fe80000000000 */
[----:B------:R-:W1:Y:S02]  /*3310*/  UTCATOMSWS.FIND_AND_SET.ALIGN UP0, UR5, UR5 ;  /* 0x00000005000575e3 */ /* 0x000e640008000800 */
[----:B-1----:R-:W-:Y:S01]  /*3320*/  MOV R4, UR5 ;  /* 0x0000000500047c02 */ /* 0x002fe20008000f00 */
[----:B------:R-:W-:Y:S05]  /*3330*/  BRA.U !UP0, `(.L_x_64) ;  /* 0xfffffffd08e87547 */ /* 0x000fea000b83ffff */
.L_x_63:
[-C--:B------:R-:W-:Y:S02]  /*3340*/  SHF.L.U32 R3, R3, R4.reuse, RZ ;  /* 0x0000000403037219 */ /* 0x080fe400000006ff */
[----:B------:R-:W-:Y:S01]  /*3350*/  SHF.L.U32 R2, R2, R4, RZ ;  /* 0x0000000402027219 */ /* 0x000fe200000006ff */
[----:B------:R-:W-:Y:S02]  /*3360*/  IMAD.SHL.U32 R4, R4, 0x20, RZ ;  /* 0x0000002004047824 */ /* 0x000fe400078e00ff */
[----:B------:R1:W-:Y:S04]  /*3370*/  ATOMS.OR RZ, [UR4+0x14], R3 ;  /* 0x00001403ffff798c */ /* 0x0003e8000b000004 */
[----:B------:R1:W-:Y:S04]  /*3380*/  ATOMS.OR RZ, [UR4+0x18], R2 ;  /* 0x00001802ffff798c */ /* 0x0003e8000b000004 */
[----:B------:R1:W-:Y:S01]  /*3390*/  STS [UR37+0x130], R4 ;  /* 0x00013004ff007988 */ /* 0x0003e20008000825 */
[----:B------:R-:W-:Y:S05]  /*33a0*/  BRA `(.L_x_62) ;  /* 0x0000000000107947 */ /* 0x000fea0003800000 */
.L_x_61:
[----:B------:R-:W-:-:S05]  /*33b0*/  MOV R2, 0xffffffff ;  /* 0xffffffff00027802 */ /* 0x000fca0000000f00 */
[----:B------:R1:W-:Y:S02]  /*33c0*/  STS [UR37+0x130], R2 ;  /* 0x00013002ff007988 */ /* 0x0003e40008000825 */
[----:B-1----:R-:W-:Y:S02]  /*33d0*/  MOV R2, 0x33f0 ;  /* 0x000033f000027802 */ /* 0x002fe40000000f00 */
[----:B--2--5:R-:W-:Y:S05]  /*33e0*/  CALL.REL.NOINC `($__internal_1_$__cuda_sm10x_tcgen05_guardrail_trap_phase_invalid_during_alloc) ;  /* 0x0000006c00607944 */ /* 0x024fea0003c00000 */
.L_x_62:
[----:B------:R-:W-:Y:S05]  /*33f0*/  WARPSYNC.ALL ;  /* 0x0000000000007948 */ /* 0x000fea0003800000 */
[----:B------:R-:W3:Y:S01]  /*3400*/  S2UR UR13, SR_CgaCtaId ;  /* 0x00000000000d79c3 */ /* 0x000ee20000008800 */
[----:B------:R-:W-:Y:S01]  /*3410*/  UMOV UR4, 0x400 ;  /* 0x0000040000047882 */ /* 0x000fe20000000000 */
[----:B------:R-:W-:-:S06]  /*3420*/  NOP ;  /* 0x0000000000007918 */ /* 0x000fcc0000000000 */
[----:B------:R-:W-:Y:S06]  /*3430*/  BAR.ARV 0x6, 0xa0 ;  /* 0x0182800000007b1d */ /* 0x000fec0000002000 */
[----:B------:R-:W4:Y:S01]  /*3440*/  LDCU UR14, c[0x0][0x38c] ;  /* 0x00007180ff0e77ac */ /* 0x000f220008000800 */
[----:B------:R-:W-:Y:S01]  /*3450*/  LOP3.LUT R0, R0, 0xffff, RZ, 0xc0, !PT ;  /* 0x0000ffff00007812 */ /* 0x000fe200078ec0ff */
[----:B------:R-:W-:Y:S01]  /*3460*/  IMAD.MOV.U32 R11, RZ, RZ, 0x1 ;  /* 0x00000001ff0b7424 */ /* 0x000fe200078e00ff */
[----:B------:R-:W-:Y:S01]  /*3470*/  CS2R R8, SRZ ;  /* 0x0000000000087805 */ /* 0x000fe2000001ff00 */
[----:B------:R-:W-:Y:S01]  /*3480*/  IMAD.MOV.U32 R10, RZ, RZ, RZ ;  /* 0x000000ffff0a7224 */ /* 0x000fe200078e00ff */
[----:B------:R-:W-:Y:S01]  /*3490*/  R2UR UR17, R0 ;  /* 0x00000000001172ca */ /* 0x000fe200000e0000 */
[----:B------:R-:W-:Y:S01]  /*34a0*/  UMOV UR27, URZ ;  /* 0x000000ff001b7c82 */ /* 0x000fe20008000000 */
[----:B------:R-:W-:Y:S01]  /*34b0*/  UMOV UR26, URZ ;  /* 0x000000ff001a7c82 */ /* 0x000fe20008000000 */
[----:B---3--:R-:W-:Y:S01]  /*34c0*/  ULEA UR13, UR13, UR4, 0x18 ;  /* 0x000000040d0d7291 */ /* 0x008fe2000f8ec0ff */
[----:B------:R-:W3:Y:S03]  /*34d0*/  LDCU UR4, c[0x0][0x38c] ;  /* 0x00007180ff0477ac */ /* 0x000ee60008000800 */
[----:B------:R-:W-:-:S02]  /*34e0*/  UIADD3 UR19, UPT, UPT, UR13, 0x8400, URZ ;  /* 0x000084000d137890 */ /* 0x000fc4000fffe0ff */
[----:B------:R-:W-:-:S03]  /*34f0*/  UIADD3 UR20, UPT, UPT, UR13, 0x1c400, URZ ;  /* 0x0001c4000d147890 */ /* 0x000fc6000fffe0ff */
[----:B-1----:R-:W1:Y:S01]  /*3500*/  LDS R2, [UR13+0x130] ;  /* 0x0001300dff027984 */ /* 0x002e620008000800 */
[----:B------:R-:W-:Y:S02]  /*3510*/  UIADD3 UR21, UPT, UPT, UR13, 0x30400, URZ ;  /* 0x000304000d157890 */ /* 0x000fe4000fffe0ff */
[----:B------:R-:W-:Y:S02]  /*3520*/  UIADD3 UR22, UPT, UPT, UR13, 0x31800, URZ ;  /* 0x000318000d167890 */ /* 0x000fe4000fffe0ff */
[----:B------:R-:W-:Y:S02]  /*3530*/  USHF.R.U32.HI UR19, URZ, 0x4, UR19 ;  /* 0x00000004ff137899 */ /* 0x000fe40008011613 */
[----:B------:R-:W-:Y:S02]  /*3540*/  USHF.R.U32.HI UR20, URZ, 0x4, UR20 ;  /* 0x00000004ff147899 */ /* 0x000fe40008011614 */
[----:B------:R-:W-:Y:S02]  /*3550*/  USHF.R.U32.HI UR21, URZ, 0x4, UR21 ;  /* 0x00000004ff157899 */ /* 0x000fe40008011615 */
[----:B---3--:R-:W-:-:S02]  /*3560*/  UIADD3 UR4, UPT, UPT, UR4, 0xff, URZ ;  /* 0x000000ff04047890 */ /* 0x008fc4000fffe0ff */
[----:B------:R-:W-:Y:S02]  /*3570*/  USHF.R.U32.HI UR22, URZ, 0x4, UR22 ;  /* 0x00000004ff167899 */ /* 0x000fe40008011616 */
[----:B------:R-:W-:Y:S02]  /*3580*/  USHF.R.S32.HI UR12, URZ, 0x1f, UR4 ;  /* 0x0000001fff0c7899 */ /* 0x000fe40008011404 */
[----:B------:R-:W-:Y:S02]  /*3590*/  ULOP3.LUT UR19, UR19, 0x3fff, URZ, 0xc0, !UPT ;  /* 0x00003fff13137892 */ /* 0x000fe4000f8ec0ff */
[----:B------:R-:W-:Y:S02]  /*35a0*/  ULEA.HI UR12, UR12, UR4, URZ, 0x8 ;  /* 0x000000040c0c7291 */ /* 0x000fe4000f8f40ff */
[----:B------:R-:W-:Y:S02]  /*35b0*/  ULOP3.LUT UR20, UR20, 0x3fff, URZ, 0xc0, !UPT ;  /* 0x00003fff14147892 */ /* 0x000fe4000f8ec0ff */
[----:B------:R-:W-:-:S02]  /*35c0*/  USHF.R.S32.HI UR12, URZ, 0x8, UR12 ;  /* 0x00000008ff0c7899 */ /* 0x000fc4000801140c */
[----:B------:R-:W-:Y:S02]  /*35d0*/  ULOP3.LUT UR21, UR21, 0x3fff, URZ, 0xc0, !UPT ;  /* 0x00003fff15157892 */ /* 0x000fe4000f8ec0ff */
[----:B------:R-:W-:Y:S02]  /*35e0*/  UISETP.LT.AND UP0, UPT, UR12, 0x1, UPT ;  /* 0x000000010c00788c */ /* 0x000fe4000bf01270 */
[----:B------:R-:W-:Y:S02]  /*35f0*/  ULOP3.LUT UR22, UR22, 0x3fff, URZ, 0xc0, !UPT ;  /* 0x00003fff16167892 */ /* 0x000fe4000f8ec0ff */
[----:B------:R-:W-:Y:S02]  /*3600*/  USEL UR18, UR12, 0x1, !UP0 ;  /* 0x000000010c127887 */ /* 0x000fe4000c000000 */
[----:B------:R-:W-:Y:S02]  /*3610*/  ULOP3.LUT UR19, UR19, 0x10000, URZ, 0xfc, !UPT ;  /* 0x0001000013137892 */ /* 0x000fe4000f8efcff */
[----:B------:R-:W-:-:S02]  /*3620*/  ULOP3.LUT UR20, UR20, 0x10000, URZ, 0xfc, !UPT ;  /* 0x0001000014147892 */ /* 0x000fc4000f8efcff */
[----:B------:R-:W-:Y:S02]  /*3630*/  ULOP3.LUT UR21, UR21, 0x10000, URZ, 0xfc, !UPT ;  /* 0x0001000015157892 */ /* 0x000fe4000f8efcff */
[----:B------:R-:W-:Y:S01]  /*3640*/  ULOP3.LUT UR22, UR22, 0x10000, URZ, 0xfc, !UPT ;  /* 0x0001000016167892 */ /* 0x000fe2000f8efcff */
[----:B-1----:R-:W-:Y:S01]  /*3650*/  R2UR UR28, R2 ;  /* 0x00000000021c72ca */ /* 0x002fe200000e0000 */
[----:B------:R-:W-:Y:S02]  /*3660*/  UIADD3 UR18, UPT, UPT, -UR18, URZ, URZ ;  /* 0x000000ff12127290 */ /* 0x000fe4000fffe1ff */
[----:B----4-:R-:W-:-:S10]  /*3670*/  UISETP.GE.AND UP3, UPT, UR14, 0x1, UPT ;  /* 0x000000010e00788c */ /* 0x010fd4000bf66270 */
[----:B------:R-:W-:Y:S02]  /*3680*/  UIADD3 UR11, UPT, UPT, UR28, 0x108, URZ ;  /* 0x000001081c0b7890 */ /* 0x000fe4000fffe0ff */
[----:B------:R-:W-:Y:S02]  /*3690*/  UIADD3 UR9, UPT, UPT, UR28, 0x10c, URZ ;  /* 0x0000010c1c097890 */ /* 0x000fe4000fffe0ff */
[----:B------:R-:W-:Y:S02]  /*36a0*/  UIADD3 UR7, UPT, UPT, UR28, -0x7ffffef8, URZ ;  /* 0x800001081c077890 */ /* 0x000fe4000fffe0ff */
[----:B------:R-:W-:Y:S02]  /*36b0*/  UIADD3 UR5, UPT, UPT, UR28, -0x7ffffef4, URZ ;  /* 0x8000010c1c057890 */ /* 0x000fe4000fffe0ff */
[----:B------:R-:W-:Y:S02]  /*36c0*/  UIADD3 UR10, UPT, UPT, UR28, 0x100, URZ ;  /* 0x000001001c0a7890 */ /* 0x000fe4000fffe0ff */
[----:B------:R-:W-:-:S02]  /*36d0*/  UIADD3 UR8, UPT, UPT, UR28, 0x104, URZ ;  /* 0x000001041c087890 */ /* 0x000fc4000fffe0ff */
[----:B------:R-:W-:Y:S02]  /*36e0*/  UIADD3 UR6, UPT, UPT, UR28, -0x7fffff00, URZ ;  /* 0x800001001c067890 */ /* 0x000fe4000fffe0ff */
[----:B------:R-:W-:Y:S02]  /*36f0*/  UIADD3 UR4, UPT, UPT, UR28, -0x7ffffefc, URZ ;  /* 0x800001041c047890 */ /* 0x000fe4000fffe0ff */
[----:B------:R-:W-:Y:S02]  /*3700*/  USHF.R.U32.HI UR36, URZ, 0x1a, UR11 ;  /* 0x0000001aff247899 */ /* 0x000fe4000801160b */
[----:B------:R-:W-:Y:S02]  /*3710*/  USHF.R.U32.HI UR34, URZ, 0x1a, UR7 ;  /* 0x0000001aff227899 */ /* 0x000fe40008011607 */
[----:B------:R-:W-:Y:S02]  /*3720*/  USHF.R.U32.HI UR32, URZ, 0x1a, UR9 ;  /* 0x0000001aff207899 */ /* 0x000fe40008011609 */
[----:B------:R-:W-:-:S02]  /*3730*/  USHF.R.U32.HI UR30, URZ, 0x1a, UR5 ;  /* 0x0000001aff1e7899 */ /* 0x000fc40008011605 */
[----:B------:R-:W-:Y:S02]  /*3740*/  USHF.R.U32.HI UR37, URZ, 0x11, UR10 ;  /* 0x00000011ff257899 */ /* 0x000fe4000801160a */
[----:B------:R-:W-:Y:S02]  /*3750*/  USHF.R.U32.HI UR35, URZ, 0x11, UR6 ;  /* 0x00000011ff237899 */ /* 0x000fe40008011606 */
[----:B------:R-:W-:Y:S02]  /*3760*/  USHF.R.U32.HI UR33, URZ, 0x11, UR8 ;  /* 0x00000011ff217899 */ /* 0x000fe40008011608 */
[----:B------:R-:W-:Y:S02]  /*3770*/  USHF.R.U32.HI UR31, URZ, 0x11, UR4 ;  /* 0x00000011ff1f7899 */ /* 0x000fe40008011604 */
[----:B------:R-:W-:Y:S02]  /*3780*/  ULOP3.LUT UR36, UR36, 0x30, URZ, 0xc0, !UPT ;  /* 0x0000003024247892 */ /* 0x000fe4000f8ec0ff */
[----:B------:R-:W-:-:S02]  /*3790*/  ULOP3.LUT UR34, UR34, 0x30, URZ, 0xc0, !UPT ;  /* 0x0000003022227892 */ /* 0x000fc4000f8ec0ff */
[----:B------:R-:W-:Y:S02]  /*37a0*/  ULOP3.LUT UR32, UR32, 0x30, URZ, 0xc0, !UPT ;  /* 0x0000003020207892 */ /* 0x000fe4000f8ec0ff */
[----:B------:R-:W-:Y:S02]  /*37b0*/  ULOP3.LUT UR30, UR30, 0x30, URZ, 0xc0, !UPT ;  /* 0x000000301e1e7892 */ /* 0x000fe4000f8ec0ff */
[----:B------:R-:W-:Y:S02]  /*37c0*/  ULOP3.LUT UR37, UR37, 0x6000, URZ, 0xc0, !UPT ;  /* 0x0000600025257892 */ /* 0x000fe4000f8ec0ff */
[----:B------:R-:W-:Y:S02]  /*37d0*/  ULOP3.LUT UR35, UR35, 0x6000, URZ, 0xc0, !UPT ;  /* 0x0000600023237892 */ /* 0x000fe4000f8ec0ff */
        /* <DEDUP_REMOVED lines=10> */
[----:B------:R-:W-:Y:S02]  /*3880*/  UPRMT UR37, UR36, 0x5410, UR37 ;  /* 0x0000541024257896 */ /* 0x000fe40008000025 */
[----:B------:R-:W-:Y:S02]  /*3890*/  UPRMT UR35, UR34, 0x5410, UR35 ;  /* 0x0000541022237896 */ /* 0x000fe40008000023 */
[----:B------:R-:W-:Y:S02]  /*38a0*/  UPRMT UR33, UR32, 0x5410, UR33 ;  /* 0x0000541020217896 */ /* 0x000fe40008000021 */
[----:B------:R-:W-:Y:S01]  /*38b0*/  UPRMT UR31, UR30, 0x5410, UR31 ;  /* 0x000054101e1f7896 */ /* 0x000fe2000800001f */
[----:B------:R-:W-:Y:S01]  /*38c0*/  UMOV UR36, URZ ;  /* 0x000000ff00247c82 */ /* 0x000fe20008000000 */
[----:B------:R-:W-:Y:S01]  /*38d0*/  UMOV UR34, URZ ;  /* 0x000000ff00227c82 */ /* 0x000fe20008000000 */
[----:B------:R-:W-:Y:S01]  /*38e0*/  UMOV UR32, URZ ;  /* 0x000000ff00207c82 */ /* 0x000fe20008000000 */
[----:B------:R-:W-:-:S08]  /*38f0*/  UMOV UR30, URZ ;  /* 0x000000ff001e7c82 */ /* 0x000fd00008000000 */
.L_x_71:
[----:B------:R-:W-:Y:S02]  /*3900*/  LEA R0, R10, UR13, 0x3 ;  /* 0x0000000d0a007c11 */ /* 0x000fe4000f8e18ff */
[----:B------:R-:W-:Y:S02]  /*3910*/  SHF.L.U32 R2, R9, 0x1f, RZ ;  /* 0x0000001f09027819 */ /* 0x000fe400000006ff */
[----:B------:R-:W-:Y:S01]  /*3920*/  PLOP3.LUT P0, PT, PT, PT, UP3, 0x80, 0x8 ;  /* 0x000000000008781c */ /* 0x000fe20003f0f038 */
[----:B------:R-:W-:Y:S01]  /*3930*/  VIADD R3, R0, 0xb0 ;  /* 0x000000b000037836 */ /* 0x000fe20000000000 */
[----:B-1----:R-:W1:Y:S02]  /*3940*/  SYNCS.PHASECHK.TRANS64.TRYWAIT P1, [R0+URZ+0xa0], R2 ;  /* 0x0000a002000075a7 */ /* 0x002e6400080211ff */
[----:B-1--4-:R-:W-:Y:S09]  /*3950*/  @!P1 BRA `(.L_x_65) ;  /* 0x0000006000349947 */ /* 0x012ff20003800000 */
.L_x_158:
[----:B------:R-:W-:Y:S01]  /*3960*/  LEA R4, R10, UR13, 0x4 ;  /* 0x0000000d0a047c11 */ /* 0x000fe2000f8e20ff */
[----:B------:R-:W-:Y:S01]  /*3970*/  @UP3 ULEA UR14, UR26, UR13, 0x3 ;  /* 0x0000000d1a0e3291 */ /* 0x000fe2000f8e18ff */
[----:B------:R-:W-:Y:S01]  /*3980*/  PLOP3.LUT P2, PT, PT, PT, PT, 0x80, 0x8 ;  /* 0x000000000008781c */ /* 0x000fe20003f4f070 */
[----:B------:R-:W-:Y:S01]  /*3990*/  ULEA UR15, UR27, UR13, 0x3 ;  /* 0x0000000d1b0f7291 */ /* 0x000fe2000f8e18ff */
[----:B------:R-:W-:Y:S01]  /*39a0*/  PRMT R3, RZ, 0x654, R3 ;  /* 0x00000654ff037816 */ /* 0x000fe20000000003 */
[----:B------:R-:W-:Y:S01]  /*39b0*/  ULEA UR16, UR27, UR28, 0x7 ;  /* 0x0000001c1b107291 */ /* 0x000fe2000f8e38ff */
[----:B------:R-:W3:Y:S01]  /*39c0*/  LDS.128 R4, [R4+0x110] ;  /* 0x0001100004047984 */ /* 0x000ee20000000c00 */
[----:B-1----:R-:W-:Y:S02]  /*39d0*/  @P0 SHF.L.U32 R2, R8, 0x1f, RZ ;  /* 0x0000001f08020819 */ /* 0x002fe400000006ff */
[----:B------:R-:W-:Y:S01]  /*39e0*/  SHF.L.U32 R0, R11, 0x1f, RZ ;  /* 0x0000001f0b007819 */ /* 0x000fe200000006ff */
[----:B------:R-:W-:Y:S01]  /*39f0*/  @!PT LDS RZ, [RZ] ;  /* 0x00000000fffff984 */ /* 0x000fe20000000800 */
[----:B------:R-:W-:Y:S01]  /*3a00*/  @!PT LDS RZ, [RZ] ;  /* 0x00000000fffff984 */ /* 0x000fe20000000800 */
[----:B------:R-:W-:Y:S01]  /*3a10*/  @!PT LDS RZ, [RZ] ;  /* 0x00000000fffff984 */ /* 0x000fe20000000800 */
[----:B------:R-:W-:Y:S01]  /*3a20*/  @!PT LDS RZ, [RZ] ;  /* 0x00000000fffff984 */ /* 0x000fe20000000800 */
[----:B------:R1:W-:Y:S06]  /*3a30*/  MEMBAR.ALL.CTA ;  /* 0x0000000000007992 */ /* 0x0003ec0000008000 */
[----:B-1----:R-:W1:Y:S02]  /*3a40*/  FENCE.VIEW.ASYNC.S ;  /* 0x00000000000073c6 */ /* 0x002e640000000000 */
[----:B-1----:R1:W-:Y:S01]  /*3a50*/  SYNCS.ARRIVE.TRANS64.RED.A1T0 RZ, [R3+URZ], RZ ;  /* 0x000000ff03ff79a7 */ /* 0x0023e200081004ff */
[----:B------:R1:W4:Y:S01]  /*3a60*/  @P0 SYNCS.PHASECHK.TRANS64.TRYWAIT P2, [UR14], R2 ;  /* 0x00000002ff0005a7 */ /* 0x000322000804110e */
[----:B---3--:R-:W-:Y:S01]  /*3a70*/  LOP3.LUT P1, RZ, R6, 0x1, RZ, 0xc0, !PT ;  /* 0x0000000106ff7812 */ /* 0x008fe2000782c0ff */
[----:B------:R-:W3:Y:S02]  /*3a80*/  SYNCS.PHASECHK.TRANS64.TRYWAIT P0, [UR15+0xd0], R0 ;  /* 0x0000d000ff0075a7 */ /* 0x000ee4000800110f */
[----:B-1-34-:R-:W-:Y:S10]  /*3a90*/  @!P0 BRA `(.L_x_66) ;  /* 0x0000005c00f88947 */ /* 0x01aff40003800000 */
.L_x_160:
[----:B------:R-:W-:Y:S01]  /*3aa0*/  IADD3 R10, PT, PT, R10, 0x1, RZ ;  /* 0x000000010a0a7810 */ /* 0x000fe20007ffe0ff */
[----:B------:R-:W-:Y:S06]  /*3ab0*/  BRA.U !UP3, `(.L_x_67) ;  /* 0x000000010bf47547 */ /* 0x000fec000b800000 */
[----:B------:R-:W-:Y:S01]  /*3ac0*/  UMOV UR25, URZ ;  /* 0x000000ff00197c82 */ /* 0x000fe20008000000 */
[----:B------:R-:W-:Y:S01]  /*3ad0*/  UMOV UR24, UR18 ;  /* 0x0000001200187c82 */ /* 0x000fe20008000000 */
[----:B------:R-:W-:Y:S01]  /*3ae0*/  UMOV UR23, UR12 ;  /* 0x0000000c00177c82 */ /* 0x000fe20008000000 */
[----:B------:R-:W-:-:S05]  /*3af0*/  UMOV UR29, UR26 ;  /* 0x0000001a001d7c82 */ /* 0x000fca0008000000 */
.L_x_70:
[----:B------:R-:W-:Y:S02]  /*3b00*/  UIADD3 UR24, UPT, UPT, UR24, 0x1, URZ ;  /* 0x0000000118187890 */ /* 0x000fe4000fffe0ff */
[----:B---3--:R-:W-:Y:S02]  /*3b10*/  ULEA UR14, UR29, UR13, 0x3 ;  /* 0x0000000d1d0e7291 */ /* 0x008fe4000f8e18ff */
[----:B------:R-:W-:Y:S01]  /*3b20*/  UISETP.NE.AND UP0, UPT, UR24, URZ, UPT ;  /* 0x000000ff1800728c */ /* 0x000fe2000bf05270 */
[----:B----4-:R-:W-:Y:S10]  /*3b30*/  @P2 BRA `(.L_x_68) ;  /* 0x00000000000c2947 */ /* 0x010ff40003800000 */
[----:B-1----:R-:W-:Y:S04]  /*3b40*/  SHF.L.U32 R2, R8, 0x1f, RZ ;  /* 0x0000001f08027819 */ /* 0x002fe800000006ff */
[----:B------:R-:W1:Y:S02]  /*3b50*/  SYNCS.PHASECHK.TRANS64.TRYWAIT P0, [UR14], R2 ;  /* 0x00000002ff0075a7 */ /* 0x000e64000800110e */
[----:B-1----:R-:W-:Y:S05]  /*3b60*/  @!P0 BRA `(.L_x_69) ;  /* 0x0000005c00dc8947 */ /* 0x002fea0003800000 */
.L_x_68:
[----:B------:R-:W-:Y:S01]  /*3b70*/  UISETP.NE.AND UP1, UPT, UR23, 0x1, UPT ;  /* 0x000000011700788c */ /* 0x000fe2000bf25270 */
[----:B------:R-:W-:Y:S01]  /*3b80*/  PLOP3.LUT P2, PT, PT, PT, PT, 0x80, 0x8 ;  /* 0x000000000008781c */ /* 0x000fe20003f4f070 */
[----:B------:R-:W-:Y:S02]  /*3b90*/  UIADD3 UR26, UPT, UPT, UR29, 0x1, URZ ;  /* 0x000000011d1a7890 */ /* 0x000fe4000fffe0ff */
[----:B------:R-:W-:Y:S02]  /*3ba0*/  ULEA UR44, UR29, UR21, 0x6 ;  /* 0x000000151d2c7291 */ /* 0x000fe4000f8e30ff */
[----:B------:R-:W-:Y:S01]  /*3bb0*/  UISETP.NE.AND UP2, UPT, UR26, 0x5, UPT ;  /* 0x000000051a00788c */ /* 0x000fe2000bf45270 */
[----:B------:R-:W-:Y:S01]  /*3bc0*/  PLOP3.LUT P0, PT, PT, PT, UP1, 0x80, 0x8 ;  /* 0x000000000008781c */ /* 0x000fe20003f0f018 */
[----:B------:R-:W-:Y:S02]  /*3bd0*/  ULEA UR42, UR29, UR22, 0x6 ;  /* 0x000000161d2a7291 */ /* 0x000fe4000f8e30ff */
[----:B------:R-:W-:Y:S02]  /*3be0*/  USEL UR39, URZ, 0x1, UP2 ;  /* 0x00000001ff277887 */ /* 0x000fe40009000000 */
[----:B------:R-:W-:Y:S02]  /*3bf0*/  USEL UR26, UR26, URZ, UP2 ;  /* 0x000000ff1a1a7287 */ /* 0x000fe40009000000 */
[----:B------:R-:W-:Y:S02]  /*3c00*/  ULEA UR40, UR29, UR20, 0xa ;  /* 0x000000141d287291 */ /* 0x000fe4000f8e50ff */
[----:B------:R-:W-:Y:S01]  /*3c10*/  @UP1 ULEA UR38, UR26, UR13, 0x3 ;  /* 0x0000000d1a261291 */ /* 0x000fe2000f8e18ff */
[----:B------:R-:W-:Y:S01]  /*3c20*/  LOP3.LUT R8, R8, UR39, RZ, 0x3c, !PT ;  /* 0x0000002708087c12 */ /* 0x000fe2000f8e3cff */
[----:B------:R-:W-:Y:S02]  /*3c30*/  UIADD3 UR60, UPT, UPT, UR44, 0x20, URZ ;  /* 0x000000202c3c7890 */ /* 0x000fe4000fffe0ff */
[----:B------:R-:W-:Y:S01]  /*3c40*/  UISETP.NE.U32.AND UP1, UPT, UR25, URZ, UPT ;  /* 0x000000ff1900728c */ /* 0x000fe2000bf25070 */
[----:B-1----:R-:W-:Y:S01]  /*3c50*/  @P0 SHF.L.U32 R0, R8, 0x1f, RZ ;  /* 0x0000001f08000819 */ /* 0x002fe200000006ff */
[----:B------:R-:W-:Y:S02]  /*3c60*/  UIADD3 UR58, UPT, UPT, UR42, 0x20, URZ ;  /* 0x000000202a3a7890 */ /* 0x000fe4000fffe0ff */
[----:B------:R-:W-:Y:S01]  /*3c70*/  UIADD3 UR56, UPT, UPT, UR40, 0x2, URZ ;  /* 0x0000000228387890 */ /* 0x000fe2000fffe0ff */
[----:B------:R3:W4:Y:S01]  /*3c80*/  @P0 SYNCS.PHASECHK.TRANS64.TRYWAIT P2, [UR38], R0 ;  /* 0x00000000ff0005a7 */ /* 0x0007220008041126 */
[----:B------:R-:W-:Y:S02]  /*3c90*/  ULEA UR38, UR29, UR19, 0xa ;  /* 0x000000131d267291 */ /* 0x000fe4000f8e50ff */
[----:B------:R-:W-:Y:S02]  /*3ca0*/  UIADD3 UR52, UPT, UPT, UR40, 0x4, URZ ;  /* 0x0000000428347890 */ /* 0x000fe4000fffe0ff */
[----:B------:R-:W-:Y:S02]  /*3cb0*/  UIADD3 UR54, UPT, UPT, UR38, 0x2, URZ ;  /* 0x0000000226367890 */ /* 0x000fe4000fffe0ff */
[----:B------:R-:W-:Y:S02]  /*3cc0*/  UIADD3 UR50, UPT, UPT, UR38, 0x4, URZ ;  /* 0x0000000426327890 */ /* 0x000fe4000fffe0ff */
[----:B------:R-:W-:Y:S02]  /*3cd0*/  UIADD3 UR48, UPT, UPT, UR40, 0x6, URZ ;  /* 0x0000000628307890 */ /* 0x000fe4000fffe0ff */
[----:B------:R-:W-:Y:S02]  /*3ce0*/  UIADD3 UR46, UPT, UPT, UR38, 0x6, URZ ;  /* 0x00000006262e7890 */ /* 0x000fe4000fffe0ff */
[----:B------:R-:W-:Y:S02]  /*3cf0*/  UIADD3 UR14, UPT, UPT, UR14, 0x28, URZ ;  /* 0x000000280e0e7890 */ /* 0x000fe4000fffe0ff */
[----:B------:R-:W-:Y:S01]  /*3d00*/  UIADD3 UR23, UPT, UPT, UR23, -0x1, URZ ;  /* 0xffffffff17177890 */ /* 0x000fe2000fffe0ff */
[----:B------:R-:W-:Y:S01]  /*3d10*/  UMOV UR45, 0x4008 ;  /* 0x00004008002d7882 */ /* 0x000fe20000000000 */
[----:B------:R-:W-:Y:S01]  /*3d20*/  UMOV UR61, 0x4008 ;  /* 0x00004008003d7882 */ /* 0x000fe20000000000 */
[----:B------:R3:W-:Y:S01]  /*3d30*/  UTCCP.T.S.4x32dp128bit tmem[UR28+0x100], gdesc[UR44] ;  /* 0x0001002c1c0079e7 */ /* 0x0007e20009100000 */
[----:B------:R3:W-:Y:S01]  /*3d40*/  UTCCP.T.S.4x32dp128bit tmem[UR28+0x104], gdesc[UR60] ;  /* 0x0001043c1c0079e7 */ /* 0x0007e20009100000 */
[----:B------:R-:W-:Y:S01]  /*3d50*/  UMOV UR43, 0x4008 ;  /* 0x00004008002b7882 */ /* 0x000fe20000000000 */
[----:B------:R-:W-:Y:S01]  /*3d60*/  UMOV UR59, 0x4008 ;  /* 0x00004008003b7882 */ /* 0x000fe20000000000 */
[----:B------:R3:W-:Y:S01]  /*3d70*/  UTCCP.T.S.4x32dp128bit tmem[UR28+0x108], gdesc[UR42] ;  /* 0x0001082a1c0079e7 */ /* 0x0007e20009100000 */
[----:B------:R3:W-:Y:S01]  /*3d80*/  UTCCP.T.S.4x32dp128bit tmem[UR28+0x10c], gdesc[UR58] ;  /* 0x00010c3a1c0079e7 */ /* 0x0007e20009100000 */
[----:B------:R-:W-:Y:S01]  /*3d90*/  UMOV UR41, 0x40004040 ;  /* 0x4000404000297882 */ /* 0x000fe20000000000 */
[----:B------:R-:W-:Y:S01]  /*3da0*/  UMOV UR39, 0x40004040 ;  /* 0x4000404000277882 */ /* 0x000fe20000000000 */
[----:B------:R-:W-:Y:S01]  /*3db0*/  UMOV UR57, 0x40004040 ;  /* 0x4000404000397882 */ /* 0x000fe20000000000 */
[----:B------:R3:W-:Y:S01]  /*3dc0*/  UTCOMMA gdesc[UR38], gdesc[UR40], tmem[UR16], tmem[UR36], idesc[UR37], tmem[UR10], UP1 ;  /* 0xc00a2428260075ea */ /* 0x0007e20008800010 */
[----:B------:R-:W-:Y:S01]  /*3dd0*/  UMOV UR55, 0x40004040 ;  /* 0x4000404000377882 */ /* 0x000fe20000000000 */
[----:B------:R-:W-:Y:S01]  /*3de0*/  UMOV UR53, 0x40004040 ;  /* 0x4000404000357882 */ /* 0x000fe20000000000 */
[----:B------:R3:W-:Y:S01]  /*3df0*/  UTCOMMA gdesc[UR54], gdesc[UR56], tmem[UR16], tmem[UR34], idesc[UR35], tmem[UR6], UPT ;  /* 0xc0062238360075ea */ /* 0x0007e2000b800010 */
[----:B------:R-:W-:Y:S01]  /*3e00*/  UMOV UR51, 0x40004040 ;  /* 0x4000404000337882 */ /* 0x000fe20000000000 */
[----:B------:R-:W-:Y:S01]  /*3e10*/  UMOV UR49, 0x40004040 ;  /* 0x4000404000317882 */ /* 0x000fe20000000000 */
[----:B------:R3:W-:Y:S01]  /*3e20*/  UTCOMMA gdesc[UR50], gdesc[UR52], tmem[UR16], tmem[UR32], idesc[UR33], tmem[UR8], UPT ;  /* 0xc0082034320075ea */ /* 0x0007e2000b800010 */
[----:B------:R-:W-:Y:S01]  /*3e30*/  UMOV UR47, 0x40004040 ;  /* 0x40004040002f7882 */ /* 0x000fe20000000000 */
[----:B------:R-:W-:Y:S01]  /*3e40*/  UMOV UR25, 0x1 ;  /* 0x0000000100197882 */ /* 0x000fe20000000000 */
[----:B------:R3:W-:Y:S01]  /*3e50*/  UTCOMMA gdesc[UR46], gdesc[UR48], tmem[UR16], tmem[UR30], idesc[UR31], tmem[UR4], UPT ;  /* 0xc0041e302e0075ea */ /* 0x0007e2000b800010 */
[----:B------:R3:W-:Y:S01]  /*3e60*/  UTCBAR.MULTICAST [UR14], URZ, UR17 ;  /* 0x000000ff0e0073e9 */ /* 0x0007e20008000811 */
[----:B------:R-:W-:Y:S01]  /*3e70*/  UMOV UR29, UR26 ;  /* 0x0000001a001d7c82 */ /* 0x000fe20008000000 */
[----:B------:R-:W-:Y:S05]  /*3e80*/  BRA.U UP0, `(.L_x_70) ;  /* 0xfffffffd001c7547 */ /* 0x000fea000b83ffff */
.L_x_67:
[----:B------:R-:W-:Y:S01]  /*3e90*/  UIADD3 UR27, UPT, UPT, UR27, 0x1, URZ ;  /* 0x000000011b1b7890 */ /* 0x000fe2000fffe0ff */
[C---:B------:R-:W-:Y:S01]  /*3ea0*/  ISETP.NE.AND P0, PT, R10.reuse, 0x2, PT ;  /* 0x000000020a00780c */ /* 0x040fe20003f05270 */
[----:B------:R-:W-:Y:S02]  /*3eb0*/  UIADD3 UR15, UPT, UPT, UR15, 0xc0, URZ ;  /* 0x000000c00f0f7890 */ /* 0x000fe4000fffe0ff */
[----:B------:R-:W-:Y:S01]  /*3ec0*/  UISETP.NE.AND UP0, UPT, UR27, 0x2, UPT ;  /* 0x000000021b00788c */ /* 0x000fe2000bf05270 */
[----:B-1-3--:R-:W-:Y:S02]  /*3ed0*/  SEL R0, RZ, 0x1, P0 ;  /* 0x00000001ff007807 */ /* 0x00afe40000000000 */
[----:B------:R-:W-:Y:S01]  /*3ee0*/  SEL R10, R10, RZ, P0 ;  /* 0x000000ff0a0a7207 */ /* 0x000fe20000000000 */
[----:B------:R-:W-:Y:S01]  /*3ef0*/  USEL UR14, URZ, 0x1, UP0 ;  /* 0x00000001ff0e7887 */ /* 0x000fe20008000000 */
[----:B------:R-:W-:Y:S01]  /*3f00*/  LOP3.LUT R9, R9, R0, RZ, 0x3c, !PT ;  /* 0x0000000009097212 */ /* 0x000fe200078e3cff */
[----:B------:R-:W-:Y:S01]  /*3f10*/  USEL UR27, UR27, URZ, UP0 ;  /* 0x000000ff1b1b7287 */ /* 0x000fe20008000000 */
[----:B------:R1:W-:Y:S03]  /*3f20*/  UTCBAR [UR15], URZ ;  /* 0x000000ff0f0073e9 */ /* 0x0003e600080000ff */
[----:B------:R-:W-:Y:S01]  /*3f30*/  LOP3.LUT R11, R11, UR14, RZ, 0x3c, !PT ;  /* 0x0000000e0b0b7c12 */ /* 0x000fe2000f8e3cff */
[----:B------:R-:W-:Y:S07]  /*3f40*/  @P1 BRA `(.L_x_71) ;  /* 0xfffffff8006c1947 */ /* 0x000fee000383ffff */
[----:B------:R-:W3:Y:S01]  /*3f50*/  S2UR UR4, SR_CgaCtaId ;  /* 0x00000000000479c3 */ /* 0x000ee20000008800 */
[----:B------:R-:W-:Y:S01]  /*3f60*/  ELECT P0, URZ, PT ;  /* 0x0000000000ff782f */ /* 0x000fe20003800000 */
[----:B------:R-:W-:Y:S01]  /*3f70*/  IMAD.MOV.U32 R0, RZ, RZ, 0x1 ;  /* 0x00000001ff007424 */ /* 0x000fe200078e00ff */
[----:B------:R-:W-:Y:S01]  /*3f80*/  UIADD3 UR13, UPT, UPT, UR13, 0xd0, URZ ;  /* 0x000000d00d0d7890 */ /* 0x000fe2000fffe0ff */
[----:B------:R-:W-:Y:S01]  /*3f90*/  SHF.L.U32 R2, R11, 0x1f, RZ ;  /* 0x0000001f0b027819 */ /* 0x000fe200000006ff */
[----:B------:R-:W-:-:S03]  /*3fa0*/  UMOV UR5, 0x40 ;  /* 0x0000004000057882 */ /* 0x000fc60000000000 */
[----:B------:R-:W-:Y:S01]  /*3fb0*/  UVIRTCOUNT.DEALLOC.SMPOOL 0x80 ;  /* 0x000000800000784c */ /* 0x000fe20000000000 */
[----:B---3--:R-:W-:Y:S02]  /*3fc0*/  ULEA UR4, UR4, UR5, 0x18 ;  /* 0x0000000504047291 */ /* 0x008fe4000f8ec0ff */
[----:B------:R-:W-:-:S07]  /*3fd0*/  ULEA UR5, UR27, UR13, 0x3 ;  /* 0x0000000d1b057291 */ /* 0x000fce000f8e18ff */
[----:B------:R3:W-:Y:S02]  /*3fe0*/  @P0 STS.U8 [UR4+0x1c], R0 ;  /* 0x00001c00ff000988 */ /* 0x0007e40008000004 */
[----:B------:R-:W2:Y:S02]  /*3ff0*/  SYNCS.PHASECHK.TRANS64.TRYWAIT P0, [UR5], R2 ;  /* 0x00000002ff0075a7 */ /* 0x000ea40008001105 */
[----:B--23--:R-:W-:Y:S05]  /*4000*/  @!P0 BRA `(.L_x_72) ;  /* 0x0000005800cc8947 */ /* 0x00cfea0003800000 */
.L_x_163:
[----:B------:R-:W-:-:S04]  /*4010*/  UIADD3 UR6, UPT, UPT, UR27, 0x1, URZ ;  /* 0x000000011b067890 */ /* 0x000fc8000fffe0ff */
[----:B------:R-:W-:-:S04]  /*4020*/  UISETP.NE.AND UP0, UPT, UR6, 0x2, UPT ;  /* 0x000000020600788c */ /* 0x000fc8000bf05270 */
[----:B------:R-:W-:Y:S02]  /*4030*/  USEL UR5, URZ, 0x1, UP0 ;  /* 0x00000001ff057887 */ /* 0x000fe40008000000 */
[----:B------:R-:W-:-:S04]  /*4040*/  USEL UR6, UR6, URZ, UP0 ;  /* 0x000000ff06067287 */ /* 0x000fc80008000000 */
[----:B------:R-:W-:Y:S01]  /*4050*/  ULEA UR6, UR6, UR13, 0x3 ;  /* 0x0000000d06067291 */ /* 0x000fe2000f8e18ff */
[----:B--2---:R-:W-:-:S04]  /*4060*/  LOP3.LUT R2, R11, UR5, RZ, 0x3c, !PT ;  /* 0x000000050b027c12 */ /* 0x004fc8000f8e3cff */
[----:B------:R-:W-:-:S04]  /*4070*/  SHF.L.U32 R2, R2, 0x1f, RZ ;  /* 0x0000001f02027819 */ /* 0x000fc800000006ff */
[----:B------:R-:W2:Y:S02]  /*4080*/  SYNCS.PHASECHK.TRANS64.TRYWAIT P0, [UR6], R2 ;  /* 0x00000002ff0075a7 */ /* 0x000ea40008001106 */
[----:B--2---:R-:W-:Y:S05]  /*4090*/  @!P0 BRA `(.L_x_73) ;  /* 0x0000005800c08947 */ /* 0x004fea0003800000 */
.L_x_165:
[----:B------:R-:W-:Y:S01]  /*40a0*/  NOP ;  /* 0x0000000000007918 */ /* 0x000fe20000000000 */
[----:B--2---:R-:W2:Y:S01]  /*40b0*/  LDS R0, [UR4+0x14] ;  /* 0x00001404ff007984 */ /* 0x004ea20008000800 */
[----:B------:R-:W-:Y:S01]  /*40c0*/  ULOP3.LUT UR6, UR28, 0xffff, URZ, 0xc0, !UPT ;  /* 0x0000ffff1c067892 */ /* 0x000fe2000f8ec0ff */
[----:B------:R-:W-:Y:S01]  /*40d0*/  UMOV UR8, 0xffff ;  /* 0x0000ffff00087882 */ /* 0x000fe20000000000 */
[----:B------:R-:W-:Y:S02]  /*40e0*/  UMOV UR5, 0x1 ;  /* 0x0000000100057882 */ /* 0x000fe40000000000 */
[----:B------:R-:W-:-:S04]  /*40f0*/  USHF.R.U32.HI UR6, URZ, 0x5, UR6 ;  /* 0x00000005ff067899 */ /* 0x000fc80008011606 */
[----:B------:R-:W-:Y:S02]  /*4100*/  USHF.L.U32 UR8, UR8, UR6, URZ ;  /* 0x0000000608087299 */ /* 0x000fe400080006ff */
[----:B------:R-:W-:-:S04]  /*4110*/  USHF.L.U32 UR5, UR5, UR6, URZ ;  /* 0x0000000605057299 */ /* 0x000fc800080006ff */
[----:B--2---:R-:W-:-:S04]  /*4120*/  LOP3.LUT R0, R0, UR8, RZ, 0xc0, !PT ;  /* 0x0000000800007c12 */ /* 0x004fc8000f8ec0ff */
[----:B------:R-:W-:-:S13]  /*4130*/  ISETP.NE.AND P0, PT, R0, UR8, PT ;  /* 0x0000000800007c0c */ /* 0x000fda000bf05270 */
[----:B------:R-:W-:Y:S05]  /*4140*/  @P0 BRA `(.L_x_74) ;  /* 0x0000000000580947 */ /* 0x000fea0003800000 */
[----:B------:R-:W2:Y:S02]  /*4150*/  LDS R0, [UR4+0x18] ;  /* 0x00001804ff007984 */ /* 0x000ea40008000800 */
[----:B--2---:R-:W-:-:S04]  /*4160*/  LOP3.LUT R0, R0, UR5, RZ, 0xc0, !PT ;  /* 0x0000000500007c12 */ /* 0x004fc8000f8ec0ff */
[----:B------:R-:W-:-:S13]  /*4170*/  ISETP.NE.AND P0, PT, R0, UR5, PT ;  /* 0x0000000500007c0c */ /* 0x000fda000bf05270 */
[----:B------:R-:W-:Y:S05]  /*4180*/  @P0 BRA `(.L_x_75) ;  /* 0x00000000003c0947 */ /* 0x000fea0003800000 */
[----:B------:R-:W2:Y:S01]  /*4190*/  S2R R2, SR_LANEID ;  /* 0x0000000000027919 */ /* 0x000ea20000000000 */
[----:B------:R-:W-:Y:S01]  /*41a0*/  ULOP3.LUT UR8, URZ, UR8, URZ, 0x33, !UPT ;  /* 0x00000008ff087292 */ /* 0x000fe2000f8e33ff */
[----:B------:R-:W-:Y:S02]  /*41b0*/  VOTEU.ANY UR7, UPT, PT ;  /* 0x0000000000077886 */ /* 0x000fe400038e0100 */
[----:B------:R-:W-:-:S03]  /*41c0*/  UFLO.U32 UR7, UR7 ;  /* 0x00000007000772bd */ /* 0x000fc600080e0000 */
[----:B------:R-:W-:-:S04]  /*41d0*/  IMAD.U32 R0, RZ, RZ, UR8 ;  /* 0x00000008ff007e24 */ /* 0x000fc8000f8e00ff */
[----:B------:R3:W1:Y:S02]  /*41e0*/  REDUX UR6, R0 ;  /* 0x00000000000673c4 */ /* 0x0006640000000000 */
[----:B------:R1:W-:Y:S01]  /*41f0*/  UTCATOMSWS.AND URZ, UR8 ;  /* 0x0000000800ff79e3 */ /* 0x0003e20008000000 */
[----:B--2---:R-:W-:Y:S02]  /*4200*/  ISETP.EQ.U32.AND P0, PT, R2, UR7, PT ;  /* 0x0000000702007c0c */ /* 0x004fe4000bf02070 */
[----:B---3--:R-:W-:Y:S02]  /*4210*/  LOP3.LUT R0, RZ, UR5, RZ, 0x33, !PT ;  /* 0x00000005ff007c12 */ /* 0x008fe4000f8e33ff */
[----:B-1----:R-:W-:Y:S02]  /*4220*/  MOV R2, UR6 ;  /* 0x0000000600027c02 */ /* 0x002fe40008000f00 */
[----:B------:R-:W1:Y:S07]  /*4230*/  REDUX UR5, R0 ;  /* 0x00000000000573c4 */ /* 0x000e6e0000000000 */
[----:B------:R2:W-:Y:S01]  /*4240*/  @P0 ATOMS.AND RZ, [UR4+0x14], R2 ;  /* 0x00001402ffff098c */ /* 0x0005e2000a800004 */
[----:B-1----:R-:W-:-:S05]  /*4250*/  IMAD.U32 R0, RZ, RZ, UR5 ;  /* 0x00000005ff007e24 */ /* 0x002fca000f8e00ff */
[----:B------:R2:W-:Y:S01]  /*4260*/  @P0 ATOMS.AND RZ, [UR4+0x18], R0 ;  /* 0x00001800ffff098c */ /* 0x0005e2000a800004 */
[----:B------:R-:W-:Y:S05]  /*4270*/  BRA `(.L_x_76) ;  /* 0x0000000000147947 */ /* 0x000fea0003800000 */
.L_x_75:
[----:B------:R-:W-:Y:S02]  /*4280*/  MOV R2, 0x42a0 ;  /* 0x000042a000027802 */ /* 0x000fe40000000f00 */
[----:B-1--45:R-:W-:Y:S05]  /*4290*/  CALL.REL.NOINC `($__internal_0_$__cuda_sm10x_tcgen05_guardrail_trap_col_being_dealloced_not_returned_by_alloc) ;  /* 0x0000005c00a87944 */ /* 0x032fea0003c00000 */
[----:B------:R-:W-:Y:S05]  /*42a0*/  BRA `(.L_x_76) ;  /* 0x0000000000087947 */ /* 0x000fea0003800000 */
.L_x_74:
[----:B------:R-:W-:Y:S02]  /*42b0*/  MOV R2, 0x42d0 ;  /* 0x000042d000027802 */ /* 0x000fe40000000f00 */
[----:B-1--45:R-:W-:Y:S05]  /*42c0*/  CALL.REL.NOINC `($__internal_2_$__cuda_sm10x_tcgen05_guardrail_trap_unallocated_columns_being_dealloced) ;  /* 0x0000005c00b47944 */ /* 0x032fea0003c00000 */
.L_x_76:
[----:B------:R-:W-:Y:S01]  /*42d0*/  NOP ;  /* 0x0000000000007918 */ /* 0x000fe20000000000 */
[----:B------:R-:W-:Y:S05]  /*42e0*/  EXIT ;  /* 0x000000000000794d */ /* 0x000fea0003800000 */
.L_x_60:
[----:B------:R-:W-:-:S09]  /*42f0*/  UISETP.NE.OR UP5, UPT, UR7, 0x3, !UP5 ;  /* 0x000000030700788c */ /* 0x000fd2000efa5670 */
[----:B------:R-:W-:Y:S05]  /*4300*/  BRA.U UP5, `(.L_x_77) ;  /* 0x0000000d05f47547 */ /* 0x000fea000b800000 */
[----:B------:R-:W1:Y:S01]  /*4310*/  LDC R0, c[0x0][0xf30] ;  /* 0x0003cc00ff007b82 */ /* 0x000e620000000800 */
[----:B------:R-:W-:Y:S01]  /*4320*/  UMOV UR4, 0x400 ;  /* 0x0000040000047882 */ /* 0x000fe20000000000 */
[----:B------:R-:W-:Y:S01]  /*4330*/  IMAD.MOV.U32 R32, RZ, RZ, 0x1 ;  /* 0x00000001ff207424 */ /* 0x000fe200078e00ff */
[----:B------:R-:W-:Y:S01]  /*4340*/  ULEA UR4, UR37, UR4, 0x18 ;  /* 0x0000000425047291 */ /* 0x000fe2000f8ec0ff */
[----:B------:R-:W-:Y:S01]  /*4350*/  CS2R R30, SRZ ;  /* 0x00000000001e7805 */ /* 0x000fe2000001ff00 */
[----:B------:R-:W-:Y:S01]  /*4360*/  IMAD.MOV.U32 R27, RZ, RZ, 0x2000 ;  /* 0x00002000ff1b7424 */ /* 0x000fe200078e00ff */
[----:B------:R-:W-:Y:S02]  /*4370*/  UPLOP3.LUT UP0, UPT, UPT, UPT, UPT, 0x40, 0x4 ;  /* 0x000000000004789c */ /* 0x000fe40003f0e870 */
[----:B------:R-:W3:Y:S01]  /*4380*/  LDC R26, c[0x0][0x370] ;  /* 0x0000dc00ff1a7b82 */ /* 0x000ee20000000800 */
[----:B------:R-:W-:Y:S02]  /*4390*/  UIADD3 UR5, UPT, UPT, UR4, 0x68, URZ ;  /* 0x0000006804057890 */ /* 0x000fe4000fffe0ff */
[----:B------:R-:W-:-:S02]  /*43a0*/  UIADD3 UR33, UPT, UPT, UR4, 0x50, URZ ;  /* 0x0000005004217890 */ /* 0x000fc4000fffe0ff */
[----:B------:R-:W-:Y:S02]  /*43b0*/  UIADD3 UR17, UPT, UPT, UR4, 0x58, URZ ;  /* 0x0000005804117890 */ /* 0x000fe4000fffe0ff */
[----:B------:R-:W-:Y:S01]  /*43c0*/  UIADD3 UR9, UPT, UPT, UR4, 0x60, URZ ;  /* 0x0000006004097890 */ /* 0x000fe2000fffe0ff */
[----:B------:R-:W4:Y:S01]  /*43d0*/  LDC R3, c[0x0][0xf0c] ;  /* 0x0003c300ff037b82 */ /* 0x000f220000000800 */
[----:B------:R-:W-:-:S07]  /*43e0*/  UPRMT UR5, UR37, 0x654, UR5 ;  /* 0x0000065425057896 */ /* 0x000fce0008000005 */
[----:B------:R-:W2:Y:S01]  /*43f0*/  LDC R24, c[0x0][0xf20] ;  /* 0x0003c800ff187b82 */ /* 0x000ea20000000800 */
[----:B-1----:R-:W-:-:S07]  /*4400*/  ISETP.NE.AND P1, PT, R0, 0x1, PT ;  /* 0x000000010000780c */ /* 0x002fce0003f25270 */
[----:B------:R-:W1:Y:S08]  /*4410*/  LDC.64 R34, c[0x0][0x348] ;  /* 0x0000d200ff227b82 */ /* 0x000e700000000a00 */
[----:B------:R-:W1:Y:S08]  /*4420*/  LDC.64 R14, c[0x0][0xc88] ;  /* 0x00032200ff0e7b82 */ /* 0x000e700000000a00 */
[----:B------:R-:W1:Y:S08]  /*4430*/  LDC.64 R18, c[0x0][0xf10] ;  /* 0x0003c400ff127b82 */ /* 0x000e700000000a00 */
[----:B------:R-:W1:Y:S08]  /*4440*/  LDC.64 R6, c[0x0][0xf18] ;  /* 0x0003c600ff067b82 */ /* 0x000e700000000a00 */
[----:B------:R-:W1:Y:S08]  /*4450*/  LDC.64 R4, c[0x0][0xf28] ;  /* 0x0003ca00ff047b82 */ /* 0x000e700000000a00 */
[----:B------:R-:W1:Y:S08]  /*4460*/  LDC.64 R16, c[0x0][0xc90] ;  /* 0x00032400ff107b82 */ /* 0x000e700000000a00 */
[----:B--234-:R-:W1:Y:S02]  /*4470*/  LDC R25, c[0x0][0x374] ;  /* 0x0000dd00ff197b82 */ /* 0x01ce640000000800 */
.L_x_88:
[C---:B------:R-:W-:Y:S02]  /*4480*/  LEA R0, R31.reuse, UR4, 0x3 ;  /* 0x000000041f007c11 */ /* 0x040fe4000f8e18ff */
[----:B------:R-:W-:Y:S02]  /*4490*/  SHF.L.U32 R2, R30, 0x1f, RZ ;  /* 0x0000001f1e027819 */ /* 0x000fe400000006ff */
[----:B------:R-:W-:Y:S02]  /*44a0*/  LEA R20, R31, UR4, 0x4 ;  /* 0x000000041f147c11 */ /* 0x000fe4000f8e20ff */
[----:B--2---:R-:W2:Y:S02]  /*44b0*/  SYNCS.PHASECHK.TRANS64.TRYWAIT P0, [R0+URZ+0xa0], R2 ;  /* 0x0000a002000075a7 */ /* 0x004ea400080011ff */
[----:B--2---:R-:W-:Y:S05]  /*44c0*/  @!P0 BRA `(.L_x_78) ;  /* 0x0000005400cc8947 */ /* 0x004fea0003800000 */
.L_x_166:
[----:B------:R-:W-:Y:S01]  /*44d0*/  ISETP.GE.AND P0, PT, R40, 0x1, PT ;  /* 0x000000012800780c */ /* 0x000fe20003f06270 */
[----:B------:R-:W3:Y:S01]  /*44e0*/  LDS.128 R20, [R20+0x110] ;  /* 0x0001100014147984 */ /* 0x000ee20000000c00 */
[----:B-1----:R-:W-:Y:S01]  /*44f0*/  ISETP.NE.U32.AND P5, PT, R16, RZ, PT ;  /* 0x000000ff1000720c */ /* 0x002fe20003fa5070 */
[----:B--2---:R-:W-:Y:S01]  /*4500*/  VIADD R0, R0, 0xb0 ;  /* 0x000000b000007836 */ /* 0x004fe20000000000 */
[----:B------:R-:W-:Y:S01]  /*4510*/  ISETP.NE.U32.AND P4, PT, R16, RZ, PT ;  /* 0x000000ff1000720c */ /* 0x000fe20003f85070 */
[----:B------:R-:W-:Y:S01]  /*4520*/  USHF.L.U32 UR35, UR20, 0x7, URZ ;  /* 0x0000000714237899 */ /* 0x000fe200080006ff */
[C---:B------:R-:W-:Y:S01]  /*4530*/  ISETP.NE.AND.EX P5, PT, R17.reuse, RZ, PT, P5 ;  /* 0x000000ff1100720c */ /* 0x040fe20003fa5350 */
[----:B------:R-:W-:Y:S01]  /*4540*/  USHF.L.U32 UR34, UR12, 0x7, URZ ;  /* 0x000000070c227899 */ /* 0x000fe200080006ff */
[----:B------:R-:W-:Y:S01]  /*4550*/  PRMT R0, RZ, 0x654, R0 ;  /* 0x00000654ff007816 */ /* 0x000fe20000000000 */
[----:B------:R-:W-:Y:S01]  /*4560*/  @!PT LDS RZ, [RZ] ;  /* 0x00000000fffff984 */ /* 0x000fe20000000800 */
[----:B------:R-:W-:Y:S01]  /*4570*/  @!PT LDS RZ, [RZ] ;  /* 0x00000000fffff984 */ /* 0x000fe20000000800 */
[----:B------:R-:W-:Y:S01]  /*4580*/  @!PT LDS RZ, [RZ] ;  /* 0x00000000fffff984 */ /* 0x000fe20000000800 */
[----:B------:R-:W-:Y:S01]  /*4590*/  @!PT LDS RZ, [RZ] ;  /* 0x00000000fffff984 */ /* 0x000fe20000000800 */
[----:B------:R1:W-:Y:S06]  /*45a0*/  MEMBAR.ALL.CTA ;  /* 0x0000000000007992 */ /* 0x0003ec0000008000 */
[----:B-1----:R-:W1:Y:S01]  /*45b0*/  FENCE.VIEW.ASYNC.S ;  /* 0x00000000000073c6 */ /* 0x002e620000000000 */
[----:B------:R-:W-:Y:S02]  /*45c0*/  ISETP.NE.AND.EX P4, PT, R17, RZ, PT, P4 ;  /* 0x000000ff1100720c */ /* 0x000fe40003f85340 */
[----:B------:R-:W-:Y:S01]  /*45d0*/  SHF.L.U32 R28, R32, 0x1f, RZ ;  /* 0x0000001f201c7819 */ /* 0x000fe200000006ff */
[----:B-1----:R1:W-:Y:S01]  /*45e0*/  SYNCS.ARRIVE.TRANS64.RED.A1T0 RZ, [R0+URZ], RZ ;  /* 0x000000ff00ff79a7 */ /* 0x0023e200081004ff */
[----:B---3--:R-:W-:Y:S11]  /*45f0*/  LOP3.LUT P3, RZ, R22, 0x1, RZ, 0xc0, !PT ;  /* 0x0000000116ff7812 */ /* 0x008ff6000786c0ff */
[----:B------:R-:W-:Y:S02]  /*4600*/  @!UPT UIADD3 URZ, UPT, UPT, URZ, URZ, URZ ;  /* 0x000000fffffff290 */ /* 0x000fe4000fffe0ff */
[----:B------:R-:W-:Y:S02]  /*4610*/  @P3 MOV R11, R20 ;  /* 0x00000014000b3202 */ /* 0x000fe40000000f00 */
[----:B------:R-:W-:Y:S01]  /*4620*/  @P3 LOP3.LUT R10, R21, 0xffff, RZ, 0xc0, !PT ;  /* 0x0000ffff150a3812 */ /* 0x000fe200078ec0ff */
[----:B-1----:R-:W-:Y:S06]  /*4630*/  @!P0 BRA `(.L_x_79) ;  /* 0x0000000000a48947 */ /* 0x002fec0003800000 */
[-C--:B------:R-:W-:Y:S01]  /*4640*/  IMAD.HI.U32 R0, R25, R7.reuse, RZ ;  /* 0x0000000719007227 */ /* 0x080fe200078e00ff */
[----:B------:R-:W-:Y:S02]  /*4650*/  ISETP.NE.AND P0, PT, R6, 0x1, PT ;  /* 0x000000010600780c */ /* 0x000fe40003f05270 */
[----:B------:R-:W-:Y:S01]  /*4660*/  ISETP.NE.AND P2, PT, R40, 0x1, PT ;  /* 0x000000012800780c */ /* 0x000fe20003f45270 */
[----:B------:R-:W-:Y:S01]  /*4670*/  IMAD.HI.U32 R9, R26, R18, RZ ;  /* 0x000000121a097227 */ /* 0x000fe200078e00ff */
[----:B------:R-:W-:Y:S02]  /*4680*/  SHF.R.U32.HI R0, RZ, R24, R0 ;  /* 0x00000018ff007219 */ /* 0x000fe40000011600 */
[----:B------:R-:W-:Y:S01]  /*4690*/  ISETP.NE.AND P6, PT, R3, 0x1, PT ;  /* 0x000000010300780c */ /* 0x000fe20003fc5270 */
[----:B------:R-:W-:Y:S01]  /*46a0*/  IMAD.HI.U32 R13, R10, R7, RZ ;  /* 0x000000070a0d7227 */ /* 0x000fe200078e00ff */
[----:B------:R-:W-:Y:S02]  /*46b0*/  SHF.R.U32.HI R9, RZ, R19, R9 ;  /* 0x00000013ff097219 */ /* 0x000fe40000011609 */
[----:B------:R-:W-:Y:S01]  /*46c0*/  SEL R0, R25, R0, !P0 ;  /* 0x0000000019007207 */ /* 0x000fe20004000000 */
[----:B------:R-:W-:Y:S01]  /*46d0*/  IMAD.HI.U32 R12, R11, R18, RZ ;  /* 0x000000120b0c7227 */ /* 0x000fe200078e00ff */
[----:B------:R-:W-:Y:S03]  /*46e0*/  SEL R9, R26, R9, !P6 ;  /* 0x000000091a097207 */ /* 0x000fe60007000000 */
[-C--:B------:R-:W-:Y:S01]  /*46f0*/  IMAD.HI.U32 R8, R0, R4.reuse, RZ ;  /* 0x0000000400087227 */ /* 0x080fe200078e00ff */
[----:B------:R-:W-:Y:S03]  /*4700*/  SHF.R.U32.HI R12, RZ, R19, R12 ;  /* 0x00000013ff0c7219 */ /* 0x000fe6000001160c */
[----:B------:R-:W-:Y:S01]  /*4710*/  IMAD.HI.U32 R2, R9, R4, RZ ;  /* 0x0000000409027227 */ /* 0x000fe200078e00ff */
[-C--:B------:R-:W-:Y:S02]  /*4720*/  @P2 SHF.R.U32.HI R0, RZ, R5.reuse, R8 ;  /* 0x00000005ff002219 */ /* 0x080fe40000011608 */
[----:B------:R-:W-:Y:S02]  /*4730*/  SHF.R.U32.HI R8, RZ, R24, R13 ;  /* 0x00000018ff087219 */ /* 0x000fe4000001160d */
[----:B------:R-:W-:Y:S01]  /*4740*/  @P2 SHF.R.U32.HI R9, RZ, R5, R2 ;  /* 0x00000005ff092219 */ /* 0x000fe20000011602 */
[----:B------:R-:W-:Y:S01]  /*4750*/  IMAD R0, R40, R0, RZ ;  /* 0x0000000028007224 */ /* 0x000fe200078e02ff */
[----:B------:R-:W-:Y:S02]  /*4760*/  SEL R8, R10, R8, !P0 ;  /* 0x000000080a087207 */ /* 0x000fe40004000000 */
[----:B------:R-:W-:Y:S01]  /*4770*/  SEL R2, R11, R12, !P6 ;  /* 0x0000000c0b027207 */ /* 0x000fe20007000000 */
[----:B------:R-:W-:Y:S01]  /*4780*/  IMAD R12, R40, R9, RZ ;  /* 0x00000009280c7224 */ /* 0x000fe200078e02ff */
[C---:B------:R-:W-:Y:S01]  /*4790*/  ISETP.GE.AND P0, PT, R8.reuse, R0, PT ;  /* 0x000000000800720c */ /* 0x040fe20003f06270 */
[----:B------:R-:W-:Y:S03]  /*47a0*/  IMAD.HI.U32 R0, R8, R4, RZ ;  /* 0x0000000408007227 */ /* 0x000fe600078e00ff */
[----:B------:R-:W-:Y:S02]  /*47b0*/  ISETP.GE.OR P0, PT, R2, R12, P0 ;  /* 0x0000000c0200720c */ /* 0x000fe40000706670 */
[-C--:B------:R-:W-:Y:S04]  /*47c0*/  SHF.R.U32.HI R0, RZ, R5.reuse, R0 ;  /* 0x00000005ff007219 */ /* 0x080fe80000011600 */
[----:B------:R-:W-:Y:S05]  /*47d0*/  SEL R13, R8, R0, !P2 ;  /* 0x00000000080d7207 */ /* 0x000fea0005000000 */
[----:B------:R-:W-:Y:S02]  /*47e0*/  IMAD.MOV R12, RZ, RZ, -R13 ;  /* 0x000000ffff0c7224 */ /* 0x000fe400078e0a0d */
[----:B------:R-:W-:Y:S04]  /*47f0*/  @!P0 IMAD.HI.U32 R0, R2, R4, RZ ;  /* 0x0000000402008227 */ /* 0x000fe800078e00ff */
[----:B------:R-:W-:Y:S01]  /*4800*/  IMAD R12, R40, R12, R8 ;  /* 0x0000000c280c7224 */ /* 0x000fe200078e0208 */
[----:B------:R-:W-:Y:S04]  /*4810*/  @!P0 SHF.R.U32.HI R0, RZ, R5, R0 ;  /* 0x00000005ff008219 */ /* 0x000fe80000011600 */
[----:B------:R-:W-:Y:S04]  /*4820*/  @!P0 SEL R0, R2, R0, !P2 ;  /* 0x0000000002008207 */ /* 0x000fe80005000000 */
[----:B------:R-:W-:Y:S01]  /*4830*/  @!P0 IADD3 R13, PT, PT, R13, -R0, RZ ;  /* 0x800000000d0d8210 */ /* 0x000fe20007ffe0ff */
[----:B------:R-:W-:Y:S01]  /*4840*/  @!P0 IMAD R0, R9, R12, R0 ;  /* 0x0000000c09008224 */ /* 0x000fe200078e0200 */
[----:B------:R-:W-:Y:S01]  /*4850*/  IADD3 R9, PT, PT, -R8, RZ, RZ ;  /* 0x000000ff08097210 */ /* 0x000fe20007ffe1ff */
[--C-:B------:R-:W-:Y:S02]  /*4860*/  IMAD.MOV R12, RZ, RZ, -R2.reuse ;  /* 0x000000ffff0c7224 */ /* 0x100fe400078e0a02 */
[----:B------:R-:W-:Y:S02]  /*4870*/  @!P0 IMAD R8, R13, R40, R2 ;  /* 0x000000280d088224 */ /* 0x000fe400078e0202 */
[----:B------:R-:W-:Y:S02]  /*4880*/  @!P0 IMAD.MOV.U32 R2, RZ, RZ, R0 ;  /* 0x000000ffff028224 */ /* 0x000fe400078e0000 */
[----:B------:R-:W-:Y:S02]  /*4890*/  IMAD R11, R3, R12, R11 ;  /* 0x0000000c030b7224 */ /* 0x000fe400078e020b */
[----:B------:R-:W-:Y:S02]  /*48a0*/  IMAD R10, R6, R9, R10 ;  /* 0x00000009060a7224 */ /* 0x000fe400078e020a */
[----:B------:R-:W-:Y:S02]  /*48b0*/  IMAD R11, R2, R3, R11 ;  /* 0x00000003020b7224 */ /* 0x000fe400078e020b */
[----:B------:R-:W-:Y:S02]  /*48c0*/  IMAD R10, R8, R6, R10 ;  /* 0x00000006080a7224 */ /* 0x000fe400078e020a */
.L_x_79:
[----:B------:R-:W-:Y:S05]  /*48d0*/  BRA.U UP0, `(.L_x_80) ;  /* 0x0000000100107547 */ /* 0x000fea000b800000 */
[----:B------:R-:W-:Y:S04]  /*48e0*/  MOV R2, UR15 ;  /* 0x0000000f00027c02 */ /* 0x000fe80008000f00 */
[----:B------:R-:W-:Y:S04]  /*48f0*/  SHF.L.U32 R2, R2, 0x1f, RZ ;  /* 0x0000001f02027819 */ /* 0x000fe800000006ff */
[----:B------:R-:W1:Y:S02]  /*4900*/  SYNCS.PHASECHK.TRANS64.TRYWAIT P0, [UR4+0x98], R2 ;  /* 0x00009802ff0075a7 */ /* 0x000e640008001104 */
[----:B-1----:R-:W-:Y:S05]  /*4910*/  @!P0 BRA `(.L_x_81) ;  /* 0x0000005000cc8947 */ /* 0x002fea0003800000 */
.L_x_80:
[----:B------:R-:W-:Y:S05]  /*4920*/  @!P5 BRA `(.L_x_82) ;  /* 0x00000000002cd947 */ /* 0x000fea0003800000 */
[----:B------:R-:W-:Y:S01]  /*4930*/  ISETP.NE.U32.AND P0, PT, R14, RZ, PT ;  /* 0x000000ff0e00720c */ /* 0x000fe20003f05070 */
[----:B------:R-:W-:Y:S03]  /*4940*/  IMAD.MOV.U32 R88, RZ, RZ, 0x1 ;  /* 0x00000001ff587424 */ /* 0x000fe600078e00ff */
[----:B------:R-:W-:Y:S11]  /*4950*/  ISETP.NE.AND.EX P0, PT, R15, RZ, PT, P0 ;  /* 0x000000ff0f00720c */ /* 0x000ff60003f05300 */
[----:B------:R-:W-:Y:S02]  /*4960*/  @!UPT UIADD3 URZ, UPT, UPT, URZ, URZ, URZ ;  /* 0x000000fffffff290 */ /* 0x000fe4000fffe0ff */
[----:B------:R-:W2:Y:S01]  /*4970*/  @P0 LDC.64 R8, c[0x0][0xc88] ;  /* 0x00032200ff080b82 */ /* 0x000ea20000000a00 */
[----:B-1----:R-:W-:Y:S04]  /*4980*/  @P0 IMAD R0, R16, UR36, RZ ;  /* 0x0000002410000c24 */ /* 0x002fe8000f8e02ff */
[----:B--2---:R-:W-:Y:S04]  /*4990*/  @P0 IMAD.WIDE R8, R0, 0x4, R8 ;  /* 0x0000000400080825 */ /* 0x004fe800078e0208 */
[----:B------:R-:W-:Y:S01]  /*49a0*/  HFMA2 R0, -RZ, RZ, 0, 5.9604644775390625e-08 ;  /* 0x00000001ff007431 */ /* 0x000fe200000001ff */
[----:B-----5:R2:W5:Y:S04]  /*49b0*/  @P0 LDG.E R49, desc[UR46][R8.64] ;  /* 0x0000002e08310981 */ /* 0x020568000c1e1900 */
[----:B------:R-:W-:Y:S01]  /*49c0*/  @!P0 PRMT R88, R0, 0x7610, R88 ;  /* 0x0000761000588816 */ /* 0x000fe20000000058 */
[----:B--2---:R-:W3:Y:S06]  /*49d0*/  @!P0 LDC R49, c[0x0][0xc80] ;  /* 0x00032000ff318b82 */ /* 0x004eec0000000800 */
.L_x_82:
[----:B---3-5:R-:W-:Y:S01]  /*49e0*/  @!P4 FSETP.EQ.AND P0, PT, R49, RZ, PT ;  /* 0x000000ff3100c20b */ /* 0x028fe20003f02000 */
[----:B------:R-:W-:Y:S01]  /*49f0*/  @!UPT UIADD3 URZ, UPT, UPT, URZ, URZ, URZ ;  /* 0x000000fffffff290 */ /* 0x000fe2000fffe0ff */
[----:B------:R-:W-:Y:S11]  /*4a00*/  @!P4 BRA `(.L_x_83) ;  /* 0x000000000018c947 */ /* 0x000ff60003800000 */
[----:B------:R-:W-:Y:S02]  /*4a10*/  LOP3.LUT P2, RZ, R88, 0xff, RZ, 0xc0, !PT ;  /* 0x000000ff58ff7812 */ /* 0x000fe4000784c0ff */
[----:B------:R-:W-:Y:S04]  /*4a20*/  ISETP.NE.U32.AND P0, PT, R14, RZ, PT ;  /* 0x000000ff0e00720c */ /* 0x000fe80003f05070 */
[----:B------:R-:W-:Y:S04]  /*4a30*/  ISETP.NE.AND.EX P0, PT, R15, RZ, PT, P0 ;  /* 0x000000ff0f00720c */ /* 0x000fe80003f05300 */
[----:B------:R-:W-:Y:S03]  /*4a40*/  PLOP3.LUT P0, PT, P0, PT, PT, 0x8, 0x80 ;  /* 0x000000000080781c */ /* 0x000fe6000070e170 */
[----:B------:R-:W-:Y:S11]  /*4a50*/  @P2 FSETP.EQ.AND P0, PT, R49, RZ, PT ;  /* 0x000000ff3100220b */ /* 0x000ff60003f02000 */
[----:B------:R-:W-:Y:S02]  /*4a60*/  @!UPT UIADD3 URZ, UPT, UPT, URZ, URZ, URZ ;  /* 0x000000fffffff290 */ /* 0x000fe4000fffe0ff */
.L_x_83:
[----:B------:R-:W2:Y:S01]  /*4a70*/  SYNCS.PHASECHK.TRANS64.TRYWAIT P2, [UR4+0x70], R28 ;  /* 0x0000701cff0075a7 */ /* 0x000ea20008041104 */
[----:B------:R-:W-:Y:S04]  /*4a80*/  ELECT P4, URZ, PT ;  /* 0x0000000000ff782f */ /* 0x000fe80003880000 */
[----:B------:R-:W-:Y:S11]  /*4a90*/  PLOP3.LUT P4, PT, P0, P4, PT, 0xf2, 0x2f ;  /* 0x00000000002f781c */ /* 0x000ff60000789e72 */
[----:B------:R-:W-:Y:S02]  /*4aa0*/  @!UPT UIADD3 URZ, UPT, UPT, URZ, URZ, URZ ;  /* 0x000000fffffff290 */ /* 0x000fe4000fffe0ff */
[----:B------:R-:W-:Y:S05]  /*4ab0*/  @!P4 IADD3 R8, P0, PT, R34, 0x980, RZ ;  /* 0x000009802208c810 */ /* 0x000fea0007f1e0ff */
[----:B-1----:R-:W-:Y:S01]  /*4ac0*/  @!P4 IMAD.X R2, RZ, RZ, R35, P0 ;  /* 0x000000ffff02c224 */ /* 0x002fe200000e0623 */
[----:B--2---:R-:W-:Y:S07]  /*4ad0*/  @!P2 BRA `(.L_x_84) ;  /* 0x000000500074a947 */ /* 0x004fee0003800000 */
.L_x_169:
[----:B------:R-:W-:Y:S01]  /*4ae0*/  @!P4 R2UR UR6, R2 ;  /* 0x000000000206c2ca */ /* 0x000fe200000e0000 */
[----:B------:R-:W-:Y:S01]  /*4af0*/  VOTEU.ALL UP0, P4 ;  /* 0x0000000000ff7886 */ /* 0x000fe20002000000 */
[----:B------:R-:W-:Y:S01]  /*4b00*/  @!P4 R2UR UR7, R8 ;  /* 0x000000000807c2ca */ /* 0x000fe200000e0000 */
[----:B-1----:R-:W-:Y:S01]  /*4b10*/  @!P4 IMAD.MOV.U32 R0, RZ, RZ, 0x2000 ;  /* 0x00002000ff00c424 */ /* 0x002fe200078e00ff */
[----:B------:R-:W-:Y:S01]  /*4b20*/  UMOV UR10, 0x0 ;  /* 0x00000000000a7882 */ /* 0x000fe20000000000 */
[----:B------:R-:W-:Y:S01]  /*4b30*/  UMOV UR11, 0x10000000 ;  /* 0x10000000000b7882 */ /* 0x000fe20000000000 */
[----:B------:R-:W-:Y:S01]  /*4b40*/  @!UP0 UIADD3 UR32, UPT, UPT, UR4, 0x200, URZ ;  /* 0x0000020004208890 */ /* 0x000fe2000fffe0ff */
[----:B------:R-:W-:Y:S06]  /*4b50*/  VOTEU.ALL UP0, P4 ;  /* 0x0000000000ff7886 */ /* 0x000fec0002000000 */
[----:B------:R-:W-:Y:S01]  /*4b60*/  IMAD.U32 R9, RZ, RZ, UR6 ;  /* 0x00000006ff097e24 */ /* 0x000fe2000f8e00ff */
[----:B------:R-:W-:Y:S01]  /*4b70*/  UPRMT UR6, UR37, 0x654, UR33 ;  /* 0x0000065425067896 */ /* 0x000fe20008000021 */
[----:B------:R-:W-:Y:S03]  /*4b80*/  IMAD.U32 R8, RZ, RZ, UR7 ;  /* 0x00000007ff087e24 */ /* 0x000fe6000f8e00ff */
[----:B------:R-:W-:Y:S02]  /*4b90*/  @!P4 R2UR UR13, R9 ;  /* 0x00000000090dc2ca */ /* 0x000fe400000e0000 */
[----:B------:R-:W-:Y:S02]  /*4ba0*/  @!P4 R2UR UR12, R8 ;  /* 0x00000000080cc2ca */ /* 0x000fe400000e0000 */
[----:B------:R-:W-:Y:S05]  /*4bb0*/  @!P4 IADD3 R8, P0, PT, R34, 0x980, RZ ;  /* 0x000009802208c810 */ /* 0x000fea0007f1e0ff */
[----:B------:R-:W-:Y:S06]  /*4bc0*/  @!P4 IMAD.X R2, RZ, RZ, R35, P0 ;  /* 0x000000ffff02c224 */ /* 0x000fec00000e0623 */
[----:B------:R1:W-:Y:S01]  /*4bd0*/  @!UP0 UTMALDG.3D [UR32], [UR12], desc[UR10] ;  /* 0x00000a200c0085b4 */ /* 0x0003e20008011000 */
[----:B------:R1:W-:Y:S01]  /*4be0*/  @!P4 SYNCS.ARRIVE.TRANS64.RED.A0TR RZ, [UR4+0x50], R0 ;  /* 0x00005000ffffc9a7 */ /* 0x0003e20008300404 */
[----:B------:R-:W-:Y:S01]  /*4bf0*/  SYNCS.ARRIVE.TRANS64.RED.A1T0 RZ, [UR6], RZ ;  /* 0x000000ffffff79a7 */ /* 0x000fe20008100406 */
[----:B------:R-:W2:Y:S02]  /*4c00*/  SYNCS.PHASECHK.TRANS64.TRYWAIT P2, [UR4+0x78], R28 ;  /* 0x0000781cff0075a7 */ /* 0x000ea40008041104 */
[----:B-12---:R-:W-:Y:S05]  /*4c10*/  @!P2 BRA `(.L_x_85) ;  /* 0x00000050003ca947 */ /* 0x006fea0003800000 */
.L_x_171:
[----:B------:R-:W-:Y:S01]  /*4c20*/  @!P4 R2UR UR6, R2 ;  /* 0x000000000206c2ca */ /* 0x000fe200000e0000 */
[----:B------:R-:W-:Y:S01]  /*4c30*/  VOTEU.ALL UP0, P4 ;  /* 0x0000000000ff7886 */ /* 0x000fe20002000000 */
[----:B------:R-:W-:Y:S01]  /*4c40*/  @!P4 R2UR UR7, R8 ;  /* 0x000000000807c2ca */ /* 0x000fe200000e0000 */
[----:B-1----:R-:W-:Y:S01]  /*4c50*/  @!P4 IMAD.MOV.U32 R0, RZ, RZ, 0x2000 ;  /* 0x00002000ff00c424 */ /* 0x002fe200078e00ff */
[----:B------:R-:W-:Y:S01]  /*4c60*/  UMOV UR10, 0x0 ;  /* 0x00000000000a7882 */ /* 0x000fe20000000000 */
[----:B------:R-:W-:Y:S01]  /*4c70*/  UMOV UR11, 0x10000000 ;  /* 0x10000000000b7882 */ /* 0x000fe20000000000 */
[----:B------:R-:W-:Y:S02]  /*4c80*/  @!UP0 UIADD3 UR18, UPT, UPT, UR34, 0x20, URZ ;  /* 0x0000002022128890 */ /* 0x000fe4000fffe0ff */
[----:B------:R-:W-:Y:S01]  /*4c90*/  @!UP0 UIADD3 UR16, UPT, UPT, UR4, 0x2200, URZ ;  /* 0x0000220004108890 */ /* 0x000fe2000fffe0ff */
[----:B------:R-:W-:Y:S01]  /*4ca0*/  VOTEU.ALL UP0, P4 ;  /* 0x0000000000ff7886 */ /* 0x000fe20002000000 */
[----:B------:R-:W-:Y:S01]  /*4cb0*/  UMOV UR19, UR35 ;  /* 0x0000002300137c82 */ /* 0x000fe20008000000 */
[----:B------:R-:W-:Y:S02]  /*4cc0*/  UMOV UR20, UR36 ;  /* 0x0000002400147c82 */ /* 0x000fe40008000000 */
        /* <DEDUP_REMOVED lines=12> */
.L_x_173:
[----:B------:R-:W2:Y:S01]  /*4d90*/  LDC.64 R12, c[0x0][0xf18] ;  /* 0x0003c600ff0c7b82 */ /* 0x000ea20000000a00 */
[----:B------:R-:W-:Y:S01]  /*4da0*/  @!P4 R2UR UR6, R2 ;  /* 0x000000000206c2ca */ /* 0x000fe200000e0000 */
[----:B------:R-:W-:Y:S01]  /*4db0*/  VOTEU.ALL UP0, P4 ;  /* 0x0000000000ff7886 */ /* 0x000fe20002000000 */
[----:B------:R-:W-:Y:S01]  /*4dc0*/  @!P4 R2UR UR7, R8 ;  /* 0x000000000807c2ca */ /* 0x000fe200000e0000 */
[----:B-1----:R-:W-:Y:S01]  /*4dd0*/  @!P4 IMAD.MOV.U32 R0, RZ, RZ, 0x2000 ;  /* 0x00002000ff00c424 */ /* 0x002fe200078e00ff */
[----:B------:R-:W-:Y:S03]  /*4de0*/  UMOV UR18, 0x0 ;  /* 0x0000000000127882 */ /* 0x000fe60000000000 */
[----:B------:R-:W1:Y:S01]  /*4df0*/  @!P1 LDC R2, c[0x0][0xf0c] ;  /* 0x0003c300ff029b82 */ /* 0x000e620000000800 */
[----:B------:R-:W-:Y:S01]  /*4e00*/  @!UP0 UIADD3 UR10, UPT, UPT, UR34, 0x40, URZ ;  /* 0x00000040220a8890 */ /* 0x000fe2000fffe0ff */
[----:B------:R-:W-:Y:S01]  /*4e10*/  @P3 SHF.R.U32.HI R29, RZ, 0x10, R21 ;  /* 0x00000010ff1d3819 */ /* 0x000fe20000011615 */
[----:B------:R-:W-:Y:S01]  /*4e20*/  @!UP0 UIADD3 UR8, UPT, UPT, UR4, 0x4200, URZ ;  /* 0x0000420004088890 */ /* 0x000fe2000fffe0ff */
[----:B------:R-:W-:Y:S01]  /*4e30*/  VIADD R31, R31, 0x1 ;  /* 0x000000011f1f7836 */ /* 0x000fe20000000000 */
[----:B------:R-:W-:Y:S01]  /*4e40*/  VOTEU.ALL UP0, P4 ;  /* 0x0000000000ff7886 */ /* 0x000fe20002000000 */
[----:B------:R-:W-:Y:S01]  /*4e50*/  UMOV UR19, 0x10000000 ;  /* 0x1000000000137882 */ /* 0x000fe20000000000 */
[----:B------:R-:W-:Y:S01]  /*4e60*/  UMOV UR11, UR35 ;  /* 0x00000023000b7c82 */ /* 0x000fe20008000000 */
[----:B------:R-:W-:Y:S01]  /*4e70*/  IMAD.U32 R9, RZ, RZ, UR6 ;  /* 0x00000006ff097e24 */ /* 0x000fe2000f8e00ff */
[----:B------:R-:W-:Y:S01]  /*4e80*/  UMOV UR12, UR36 ;  /* 0x00000024000c7c82 */ /* 0x000fe20008000000 */
[----:B------:R-:W-:Y:S01]  /*4e90*/  IMAD.U32 R8, RZ, RZ, UR7 ;  /* 0x00000007ff087e24 */ /* 0x000fe2000f8e00ff */
[----:B------:R-:W-:Y:S02]  /*4ea0*/  UPRMT UR6, UR37, 0x654, UR9 ;  /* 0x0000065425067896 */ /* 0x000fe40008000009 */
[----:B------:R-:W-:Y:S02]  /*4eb0*/  @!P4 R2UR UR21, R9 ;  /* 0x000000000915c2ca */ /* 0x000fe400000e0000 */
[----:B------:R-:W-:Y:S02]  /*4ec0*/  @!P4 R2UR UR20, R8 ;  /* 0x000000000814c2ca */ /* 0x000fe400000e0000 */
[----:B------:R-:W3:Y:S11]  /*4ed0*/  LDC.64 R8, c[0x0][0xf10] ;  /* 0x0003c400ff087b82 */ /* 0x000ef60000000a00 */
[----:B------:R4:W-:Y:S01]  /*4ee0*/  @!UP0 UTMALDG.3D [UR8], [UR20], desc[UR18] ;  /* 0x00001208140085b4 */ /* 0x0009e20008011000 */
[----:B------:R5:W-:Y:S01]  /*4ef0*/  @!P4 SYNCS.ARRIVE.TRANS64.RED.A0TR RZ, [UR4+0x60], R0 ;  /* 0x00006000ffffc9a7 */ /* 0x000be20008300404 */
[C---:B---3--:R-:W-:Y:S01]  /*4f00*/  @!P1 IMAD.HI.U32 R8, R11.reuse, R8, RZ ;  /* 0x000000080b089227 */ /* 0x048fe200078e00ff */
[----:B--2---:R-:W-:Y:S02]  /*4f10*/  @!P1 ISETP.NE.AND P0, PT, R12, 0x1, PT ;  /* 0x000000010c00980c */ /* 0x004fe40003f05270 */
[----:B-1----:R-:W-:Y:S01]  /*4f20*/  @!P1 ISETP.NE.AND P2, PT, R2, 0x1, PT ;  /* 0x000000010200980c */ /* 0x002fe20003f45270 */
[----:B------:R-:W-:Y:S01]  /*4f30*/  SYNCS.ARRIVE.TRANS64.RED.A1T0 RZ, [UR6], RZ ;  /* 0x000000ffffff79a7 */ /* 0x000fe20008100406 */
[C---:B------:R-:W-:Y:S01]  /*4f40*/  @!P1 IMAD.HI.U32 R13, R10.reuse, R13, RZ ;  /* 0x0000000d0a0d9227 */ /* 0x040fe200078e00ff */
[----:B------:R-:W-:Y:S04]  /*4f50*/  @!P1 SHF.R.U32.HI R8, RZ, R9, R8 ;  /* 0x00000009ff089219 */ /* 0x000fe80000011608 */
[----:B------:R-:W-:Y:S01]  /*4f60*/  @!P1 SEL R8, R11, R8, !P2 ;  /* 0x000000080b089207 */ /* 0x000fe20005000000 */
[----:B------:R-:W1:Y:S01]  /*4f70*/  SYNCS.PHASECHK.TRANS64.TRYWAIT P5, [UR4+0x88], R28 ;  /* 0x0000881cff0075a7 */ /* 0x000e6200080a1104 */
[----:B-----5:R-:W2:Y:S02]  /*4f80*/  @!P1 LDC R0, c[0x0][0xf20] ;  /* 0x0003c800ff009b82 */ /* 0x020ea40000000800 */
[----:B--2---:R-:W-:Y:S04]  /*4f90*/  @!P1 SHF.R.U32.HI R0, RZ, R0, R13 ;  /* 0x00000000ff009219 */ /* 0x004fe8000001160d */
[----:B------:R-:W-:Y:S05]  /*4fa0*/  @!P1 SEL R9, R10, R0, !P0 ;  /* 0x000000000a099207 */ /* 0x000fea0004000000 */
[----:B------:R-:W-:Y:S02]  /*4fb0*/  @!P1 IMAD.IADD R0, R9, 0x1, -R8 ;  /* 0x0000000109009824 */ /* 0x000fe400078e0a08 */
[----:B------:R-:W-:Y:S02]  /*4fc0*/  @!P1 IMAD.IADD R8, R8, 0x1, -R9 ;  /* 0x0000000108089824 */ /* 0x000fe400078e0a09 */
[----:B------:R-:W-:Y:S02]  /*4fd0*/  @!P1 IMAD R11, R0, R2, R11 ;  /* 0x00000002000b9224 */ /* 0x000fe400078e020b */
[----:B------:R-:W-:Y:S01]  /*4fe0*/  @!P1 IMAD R10, R8, R12, R10 ;  /* 0x0000000c080a9224 */ /* 0x000fe200078e020a */
[----:B-1--4-:R-:W-:Y:S06]  /*4ff0*/  @!P5 BRA `(.L_x_87) ;  /* 0x0000004c0074d947 */ /* 0x012fec0003800000 */
.L_x_175:
[----:B------:R-:W-:Y:S01]  /*5000*/  @!P4 IADD3 R2, P0, PT, R34, 0x980, RZ ;  /* 0x000009802202c810 */ /* 0x000fe20007f1e0ff */
[----:B------:R-:W-:Y:S01]  /*5010*/  VOTEU.ALL UP0, P4 ;  /* 0x0000000000ff7886 */ /* 0x000fe20002000000 */
[----:B------:R-:W-:Y:S01]  /*5020*/  UMOV UR10, 0x0 ;  /* 0x00000000000a7882 */ /* 0x000fe20000000000 */
[----:B------:R-:W-:Y:S01]  /*5030*/  UMOV UR11, 0x10000000 ;  /* 0x10000000000b7882 */ /* 0x000fe20000000000 */
[----:B------:R-:W-:Y:S01]  /*5040*/  @!P4 R2UR UR7, R2 ;  /* 0x000000000207c2ca */ /* 0x000fe200000e0000 */
[----:B-1----:R-:W-:Y:S01]  /*5050*/  @!P4 IMAD.X R0, RZ, RZ, R35, P0 ;  /* 0x000000ffff00c224 */ /* 0x002fe200000e0623 */
[----:B------:R-:W-:Y:S01]  /*5060*/  @!UP0 UIADD3 UR26, UPT, UPT, UR34, 0x60, URZ ;  /* 0x00000060221a8890 */ /* 0x000fe2000fffe0ff */
[----:B------:R-:W-:Y:S01]  /*5070*/  IMAD.IADD R2, R10, 0x1, R86 ;  /* 0x000000010a027824 */ /* 0x000fe200078e0256 */
[----:B------:R-:W-:Y:S01]  /*5080*/  @!UP0 UIADD3 UR24, UPT, UPT, UR4, 0x6200, URZ ;  /* 0x0000620004188890 */ /* 0x000fe2000fffe0ff */
[----:B------:R-:W-:Y:S01]  /*5090*/  ISETP.NE.AND P0, PT, R31, 0x2, PT ;  /* 0x000000021f00780c */ /* 0x000fe20003f05270 */
[----:B------:R-:W-:Y:S01]  /*50a0*/  @!UP0 UIADD3 UR25, UPT, UPT, UR4, 0x68, URZ ;  /* 0x0000006804198890 */ /* 0x000fe2000fffe0ff */
[----:B------:R-:W-:Y:S01]  /*50b0*/  @!P4 R2UR UR6, R0 ;  /* 0x000000000006c2ca */ /* 0x000fe200000e0000 */
[----:B------:R-:W-:Y:S01]  /*50c0*/  VOTEU.ALL UP0, P4 ;  /* 0x0000000000ff7886 */ /* 0x000fe20002000000 */
[----:B------:R-:W-:Y:S01]  /*50d0*/  UMOV UR27, UR35 ;  /* 0x00000023001b7c82 */ /* 0x000fe20008000000 */
[----:B------:R-:W-:Y:S01]  /*50e0*/  UMOV UR28, UR36 ;  /* 0x00000024001c7c82 */ /* 0x000fe20008000000 */
[----:B------:R-:W-:Y:S01]  /*50f0*/  IMAD.IADD R0, R11, 0x1, R87 ;  /* 0x000000010b007824 */ /* 0x000fe200078e0257 */
[----:B------:R-:W-:Y:S01]  /*5100*/  R2UR UR12, R2 ;  /* 0x00000000020c72ca */ /* 0x000fe200000e0000 */
[----:B------:R-:W-:Y:S01]  /*5110*/  IMAD.U32 R8, RZ, RZ, UR7 ;  /* 0x00000007ff087e24 */ /* 0x000fe2000f8e00ff */
[----:B------:R-:W-:Y:S02]  /*5120*/  @P3 R2UR UR36, R29 ;  /* 0x000000001d2432ca */ /* 0x000fe400000e0000 */
[----:B------:R-:W-:Y:S02]  /*5130*/  R2UR UR20, R0 ;  /* 0x00000000001472ca */ /* 0x000fe400000e0000 */
[----:B------:R-:W-:Y:S02]  /*5140*/  SEL R0, RZ, 0x1, P0 ;  /* 0x00000001ff007807 */ /* 0x000fe40000000000 */
[----:B------:R-:W-:Y:S01]  /*5150*/  IMAD.U32 R9, RZ, RZ, UR6 ;  /* 0x00000006ff097e24 */ /* 0x000fe2000f8e00ff */
[----:B------:R-:W-:Y:S02]  /*5160*/  @!P4 R2UR UR6, R8 ;  /* 0x000000000806c2ca */ /* 0x000fe400000e0000 */
[----:B------:R-:W-:Y:S02]  /*5170*/  LOP3.LUT R30, R30, R0, RZ, 0x3c, !PT ;  /* 0x000000001e1e7212 */ /* 0x000fe400078e3cff */
[----:B------:R-:W-:Y:S02]  /*5180*/  @!P4 R2UR UR7, R9 ;  /* 0x000000000907c2ca */ /* 0x000fe400000e0000 */
[----:B------:R-:W-:Y:S02]  /*5190*/  LOP3.LUT R32, R32, 0x1, RZ, 0x3c, !PT ;  /* 0x0000000120207812 */ /* 0x000fe400078e3cff */
[----:B------:R-:W-:Y:S09]  /*51a0*/  SEL R31, R31, RZ, P0 ;  /* 0x000000ff1f1f7207 */ /* 0x000ff20000000000 */
[----:B------:R2:W-:Y:S01]  /*51b0*/  @!UP0 UTMALDG.3D [UR24], [UR6], desc[UR10] ;  /* 0x00000a18060085b4 */ /* 0x0005e20008011000 */
[----:B------:R2:W-:Y:S01]  /*51c0*/  @!P4 SYNCS.ARRIVE.TRANS64.RED.A0TR RZ, [UR4+0x68], R27 ;  /* 0x0000681bffffc9a7 */ /* 0x0005e20008300404 */
[----:B------:R-:W-:Y:S01]  /*51d0*/  UPLOP3.LUT UP0, UPT, UPT, UPT, UPT, 0x80, 0x8 ;  /* 0x000000000008789c */ /* 0x000fe20003f0f070 */
[----:B------:R-:W-:Y:S01]  /*51e0*/  SYNCS.ARRIVE.TRANS64.RED.A1T0 RZ, [UR5], RZ ;  /* 0x000000ffffff79a7 */ /* 0x000fe20008100405 */
[----:B------:R-:W-:Y:S09]  /*51f0*/  @P3 BRA `(.L_x_88) ;  /* 0xfffffff000a03947 */ /* 0x000ff2000383ffff */
[----:B------:R-:W-:-:S04]  /*5200*/  SHF.L.U32 R2, R32, 0x1f, RZ ;  /* 0x0000001f20027819 */ /* 0x000fc800000006ff */
[----:B------:R-:W1:Y:S02]  /*5210*/  SYNCS.PHASECHK.TRANS64.TRYWAIT P0, [UR4+0x70], R2 ;  /* 0x00007002ff0075a7 */ /* 0x000e640008001104 */
[----:B-1----:R-:W-:Y:S05]  /*5220*/  @!P0 BRA `(.L_x_89) ;  /* 0x0000004c00008947 */ /* 0x002fea0003800000 */
.L_x_177:
[----:B------:R-:W3:Y:S02]  /*5230*/  SYNCS.PHASECHK.TRANS64.TRYWAIT P0, [UR4+0x78], R2 ;  /* 0x00007802ff0075a7 */ /* 0x000ee40008001104 */
[----:B---3--:R-:W-:Y:S05]  /*5240*/  @!P0 BRA `(.L_x_90) ;  /* 0x0000004c00108947 */ /* 0x008fea0003800000 */
.L_x_179:
[----:B------:R-:W3:Y:S02]  /*5250*/  SYNCS.PHASECHK.TRANS64.TRYWAIT P0, [UR4+0x80], R2 ;  /* 0x00008002ff0075a7 */ /* 0x000ee40008001104 */
[----:B---3--:R-:W-:Y:S05]  /*5260*/  @!P0 BRA `(.L_x_91) ;  /* 0x0000004c00208947 */ /* 0x008fea0003800000 */
.L_x_181:
[----:B-1----:R-:W-:-:S07]  /*5270*/  MOV R0, UR4 ;  /* 0x0000000400007c02 */ /* 0x002fce0008000f00 */
.L_x_92:
[----:B-1----:R-:W-:-:S04]  /*5280*/  SHF.L.U32 R2, R32, 0x1f, RZ ;  /* 0x0000001f20027819 */ /* 0x002fc800000006ff */
[----:B------:R1:W3:Y:S03]  /*5290*/  SYNCS.PHASECHK.TRANS64.TRYWAIT P0, [R0+URZ+0x88], R2 ;  /* 0x00008802000075a7 */ /* 0x0002e600080011ff */
[----:B---3--:R-:W-:Y:S05]  /*52a0*/  @!P0 NANOSLEEP.SYNCS 0x989680 ;  /* 0x009896800000895d */ /* 0x008fea0003900000 */
[----:B------:R-:W3:Y:S02]  /*52b0*/  @!P0 SYNCS.PHASECHK.TRANS64 P0, [R0+URZ+0x88], R2 ;  /* 0x00008802000085a7 */ /* 0x000ee400080010ff */
[----:B--23--:R-:W-:Y:S05]  /*52c0*/  @P0 EXIT ;  /* 0x000000000000094d */ /* 0x00cfea0003800000 */
[----:B------:R-:W-:Y:S05]  /*52d0*/  BRA `(.L_x_92) ;  /* 0xfffffffc00e87947 */ /* 0x000fea000383ffff */
.L_x_77:
[----:B------:R-:W-:-:S06]  /*52e0*/  UISETP.GE.AND UP0, UPT, UR7, 0x4, UPT ;  /* 0x000000040700788c */ /* 0x000fcc000bf06270 */
[----:B------:R-:W-:-:S13]  /*52f0*/  PLOP3.LUT P0, PT, PT, PT, UP0, 0x80, 0x8 ;  /* 0x000000000008781c */ /* 0x000fda0003f0f008 */
[----:B------:R-:W-:Y:S05]  /*5300*/  @!P0 EXIT ;  /* 0x000000000000894d */ /* 0x000fea0003800000 */
[----:B------:R-:W-:Y:S01]  /*5310*/  BAR.SYNC.DEFER_BLOCKING 0x6, 0xa0 ;  /* 0x0182800000007b1d */ /* 0x000fe20000010000 */
[C---:B------:R-:W-:Y:S01]  /*5320*/  IMAD.SHL.U32 R2, R101.reuse, 0x20, RZ ;  /* 0x0000002065027824 */ /* 0x040fe200078e00ff */
[C---:B------:R-:W-:Y:S01]  /*5330*/  SHF.L.U32 R46, R101.reuse, 0x10, RZ ;  /* 0x00000010652e7819 */ /* 0x040fe200000006ff */
[C---:B------:R-:W-:Y:S01]  /*5340*/  IMAD.SHL.U32 R100, R101.reuse, 0x4, RZ ;  /* 0x0000000465647824 */ /* 0x040fe200078e00ff */
[C---:B------:R-:W-:Y:S01]  /*5350*/  LOP3.LUT R102, R101.reuse, 0x60, RZ, 0xc0, !PT ;  /* 0x0000006065667812 */ /* 0x040fe200078ec0ff */
[----:B------:R-:W-:Y:S01]  /*5360*/  HFMA2 R97, -RZ, RZ, 0, 5.9604644775390625e-08 ;  /* 0x00000001ff617431 */ /* 0x000fe200000001ff */
[----:B------:R-:W-:Y:S02]  /*5370*/  UMOV UR49, 0x400 ;  /* 0x0000040000317882 */ /* 0x000fe40000000000 */
[----:B------:R-:W1:Y:S01]  /*5380*/  LDC R91, c[0x0][0x370] ;  /* 0x0000dc00ff5b7b82 */ /* 0x000e620000000800 */
[----:B------:R-:W-:Y:S01]  /*5390*/  ULEA UR49, UR37, UR49, 0x18 ;  /* 0x0000003125317291 */ /* 0x000fe2000f8ec0ff */
[----:B------:R-:W-:Y:S01]  /*53a0*/  LOP3.LUT R3, R2, 0xc0, RZ, 0xc0, !PT ;  /* 0x000000c002037812 */ /* 0x000fe200078ec0ff */
[----:B------:R-:W-:Y:S01]  /*53b0*/  HFMA2 R95, -RZ, RZ, 0, 0 ;  /* 0x00000000ff5f7431 */ /* 0x000fe200000001ff */
[----:B------:R-:W-:Y:S01]  /*53c0*/  LOP3.LUT R99, R101, 0x2, RZ, 0xc0, !PT ;  /* 0x0000000265637812 */ /* 0x000fe200078ec0ff */
[----:B------:R-:W-:Y:S01]  /*53d0*/  UIADD3 UR4, UPT, UPT, UR49, 0x200, URZ ;  /* 0x0000020031047890 */ /* 0x000fe2000fffe0ff */
[----:B------:R-:W-:Y:S01]  /*53e0*/  LOP3.LUT R100, R3, 0x18, R100, 0xf8, !PT ;  /* 0x0000001803647812 */ /* 0x000fe200078ef864 */
[----:B------:R-:W-:Y:S01]  /*53f0*/  IMAD.MOV.U32 R45, RZ, RZ, RZ ;  /* 0x000000ffff2d7224 */ /* 0x000fe200078e00ff */
[----:B------:R-:W3:Y:S01]  /*5400*/  LDC R42, c[0x0][0xf0c] ;  /* 0x0003c300ff2a7b82 */ /* 0x000ee20000000800 */
[----:B------:R-:W-:Y:S01]  /*5410*/  LOP3.LUT R46, R46, 0x600000, RZ, 0xc0, !PT ;  /* 0x006000002e2e7812 */ /* 0x000fe200078ec0ff */
[----:B------:R-:W-:Y:S01]  /*5420*/  IMAD.MOV.U32 R105, RZ, RZ, RZ ;  /* 0x000000ffff697224 */ /* 0x000fe200078e00ff */
[----:B------:R-:W-:Y:S01]  /*5430*/  LOP3.LUT R100, R100, 0xf20, R2, 0xf8, !PT ;  /* 0x00000f2064647812 */ /* 0x000fe200078ef802 */
[----:B------:R-:W-:Y:S01]  /*5440*/  IMAD.U32 R93, RZ, RZ, UR4 ;  /* 0x00000004ff5d7e24 */ /* 0x000fe2000f8e00ff */
[----:B------:R-:W-:Y:S01]  /*5450*/  LOP3.LUT R101, R101, 0x4, RZ, 0xc0, !PT ;  /* 0x0000000465657812 */ /* 0x000fe200078ec0ff */
[----:B------:R-:W4:Y:S01]  /*5460*/  LDCU.64 UR52, c[0x0][0x348] ;  /* 0x00006900ff3477ac */ /* 0x000f220008000a00 */
[----:B------:R-:W-:Y:S01]  /*5470*/  MOV R96, RZ ;  /* 0x000000ff00607202 */ /* 0x000fe20000000f00 */
[----:B------:R-:W1:Y:S01]  /*5480*/  LDC R89, c[0x0][0xf20] ;  /* 0x0003c800ff597b82 */ /* 0x000e620000000800 */
[----:B------:R-:W2:Y:S01]  /*5490*/  LDS R0, [UR49+0x130] ;  /* 0x00013031ff007984 */ /* 0x000ea20008000800 */
[----:B------:R-:W-:Y:S01]  /*54a0*/  IMAD R100, R100, 0x2, R93 ;  /* 0x0000000264647824 */ /* 0x000fe200078e025d */
[----:B------:R-:W1:Y:S03]  /*54b0*/  LDCU.64 UR38, c[0x0][0xc88] ;  /* 0x00019100ff2677ac */ /* 0x000e660008000a00 */
[--C-:B------:R-:W-:Y:S01]  /*54c0*/  IMAD R99, R99, -0x10, R100.reuse ;  /* 0xfffffff063637824 */ /* 0x100fe200078e0264 */
[----:B------:R-:W1:Y:S01]  /*54d0*/  LDCU.64 UR44, c[0x0][0xc90] ;  /* 0x00019200ff2c77ac */ /* 0x000e620008000a00 */
[----:B------:R-:W1:Y:S01]  /*54e0*/  LDC R41, c[0x0][0xf30] ;  /* 0x0003cc00ff297b82 */ /* 0x000e620000000800 */
[----:B------:R-:W-:Y:S01]  /*54f0*/  IMAD R98, R101, -0x10, R100 ;  /* 0xfffffff065627824 */ /* 0x000fe200078e0264 */
[----:B------:R-:W-:Y:S01]  /*5500*/  UMOV UR50, URZ ;  /* 0x000000ff00327c82 */ /* 0x000fe20008000000 */
[----:B------:R-:W-:-:S05]  /*5510*/  UMOV UR51, URZ ;  /* 0x000000ff00337c82 */ /* 0x000fca0008000000 */
[----:B------:R-:W1:Y:S08]  /*5520*/  LDC.64 R84, c[0x0][0xf10] ;  /* 0x0003c400ff547b82 */ /* 0x000e700000000a00 */
[----:B------:R-:W1:Y:S08]  /*5530*/  LDC.64 R38, c[0x0][0xf18] ;  /* 0x0003c600ff267b82 */ /* 0x000e700000000a00 */
[----:B------:R-:W1:Y:S08]  /*5540*/  LDC.64 R36, c[0x0][0xf28] ;  /* 0x0003ca00ff247b82 */ /* 0x000e700000000a00 */
[----:B------:R-:W1:Y:S01]  /*5550*/  LDC.64 R82, c[0x0][0xcb0] ;  /* 0x00032c00ff527b82 */ /* 0x000e620000000a00 */
[----:B--2---:R-:W-:-:S07]  /*5560*/  IMAD.IADD R46, R0, 0x1, R46 ;  /* 0x00000001002e7824 */ /* 0x004fce00078e022e */
[----:B------:R-:W2:Y:S08]  /*5570*/  LDC.64 R80, c[0x0][0xca8] ;  /* 0x00032a00ff507b82 */ /* 0x000eb00000000a00 */
[----:B---34-:R-:W1:Y:S02]  /*5580*/  LDC R90, c[0x0][0x374] ;  /* 0x0000dd00ff5a7b82 */ /* 0x018e640000000800 */
.L_x_136:
[----:B------:R-:W-:Y:S02]  /*5590*/  LEA R0, R105, UR49, 0x3 ;  /* 0x0000003169007c11 */ /* 0x000fe4000f8e18ff */
[----:B------:R-:W-:Y:S02]  /*55a0*/  SHF.L.U32 R2, R95, 0x1f, RZ ;  /* 0x0000001f5f027819 */ /* 0x000fe400000006ff */
[----:B-1----:R-:W-:Y:S02]  /*55b0*/  LEA R16, R105, UR49, 0x4 ;  /* 0x0000003169107c11 */ /* 0x002fe4000f8e20ff */
[----:B---3--:R-:W3:Y:S02]  /*55c0*/  SYNCS.PHASECHK.TRANS64.TRYWAIT P0, [R0+URZ+0xa0], R2 ;  /* 0x0000a002000075a7 */ /* 0x008ee400080011ff */
[----:B---3--:R-:W-:Y:S05]  /*55d0*/  @!P0 BRA `(.L_x_93) ;  /* 0x00000048005c8947 */ /* 0x008fea0003800000 */
.L_x_182:
[----:B------:R-:W4:Y:S01]  /*55e0*/  LDC.64 R10, c[0x0][0xf10] ;  /* 0x0003c400ff0a7b82 */ /* 0x000f220000000a00 */
[----:B------:R-:W2:Y:S01]  /*55f0*/  LDS.128 R16, [R16+0x110] ;  /* 0x0001100010107984 */ /* 0x000ea20000000c00 */
[----:B-1----:R-:W-:Y:S01]  /*5600*/  ISETP.NE.AND P1, PT, R41, 0x1, PT ;  /* 0x000000012900780c */ /* 0x002fe20003f25270 */
[----:B---3--:R-:W-:Y:S01]  /*5610*/  VIADD R0, R0, 0xb0 ;  /* 0x000000b000007836 */ /* 0x008fe20000000000 */
[----:B------:R-:W-:Y:S04]  /*5620*/  ISETP.GE.AND P0, PT, R40, 0x1, PT ;  /* 0x000000012800780c */ /* 0x000fe80003f06270 */
[----:B------:R-:W1:Y:S01]  /*5630*/  LDC.64 R8, c[0x0][0xf18] ;  /* 0x0003c600ff087b82 */ /* 0x000e620000000a00 */
[----:B------:R-:W-:Y:S01]  /*5640*/  PRMT R0, RZ, 0x654, R0 ;  /* 0x00000654ff007816 */ /* 0x000fe20000000000 */
[----:B------:R-:W-:Y:S01]  /*5650*/  @!PT LDS RZ, [RZ] ;  /* 0x00000000fffff984 */ /* 0x000fe20000000800 */
[----:B------:R-:W-:Y:S01]  /*5660*/  @!PT LDS RZ, [RZ] ;  /* 0x00000000fffff984 */ /* 0x000fe20000000800 */
[----:B------:R-:W-:Y:S01]  /*5670*/  @!PT LDS RZ, [RZ] ;  /* 0x00000000fffff984 */ /* 0x000fe20000000800 */
[----:B------:R-:W-:Y:S01]  /*5680*/  @!PT LDS RZ, [RZ] ;  /* 0x00000000fffff984 */ /* 0x000fe20000000800 */
[----:B------:R3:W-:Y:S06]  /*5690*/  MEMBAR.ALL.CTA ;  /* 0x0000000000007992 */ /* 0x0007ec0000008000 */
[----:B---3--:R-:W3:Y:S01]  /*56a0*/  FENCE.VIEW.ASYNC.S ;  /* 0x00000000000073c6 */ /* 0x008ee20000000000 */
[----:B------:R-:W1:Y:S08]  /*56b0*/  @!P1 LDC R12, c[0x0][0xf20] ;  /* 0x0003c800ff0c9b82 */ /* 0x000e700000000800 */
[----:B------:R-:W1:Y:S01]  /*56c0*/  @!P1 LDC R7, c[0x0][0xf0c] ;  /* 0x0003c300ff079b82 */ /* 0x000e620000000800 */
[----:B---3--:R3:W-:Y:S01]  /*56d0*/  SYNCS.ARRIVE.TRANS64.RED.A1T0 RZ, [R0+URZ], RZ ;  /* 0x000000ff00ff79a7 */ /* 0x0087e200081004ff */
[----:B--2---:R-:W-:Y:S04]  /*56e0*/  LOP3.LUT P4, RZ, R18, 0x1, RZ, 0xc0, !PT ;  /* 0x0000000112ff7812 */ /* 0x004fe8000788c0ff */
[----:B------:R-:W-:Y:S09]  /*56f0*/  P2R R103, PR, RZ, 0x10 ;  /* 0x00000010ff677803 */ /* 0x000ff20000000000 */
[----:B------:R-:W-:Y:S02]  /*5700*/  @P4 MOV R44, R16 ;  /* 0x00000010002c4202 */ /* 0x000fe40000000f00 */
[----:B------:R-:W-:Y:S01]  /*5710*/  @P4 LOP3.LUT R43, R17, 0xffff, RZ, 0xc0, !PT ;  /* 0x0000ffff112b4812 */ /* 0x000fe200078ec0ff */
[----:B---34-:R-:W-:Y:S06]  /*5720*/  @!P0 BRA `(.L_x_94) ;  /* 0x0000000000a48947 */ /* 0x018fec0003800000 */
[----:B------:R-:W-:Y:S01]  /*5730*/  IMAD.HI.U32 R0, R90, R39, RZ ;  /* 0x000000275a007227 */ /* 0x000fe200078e00ff */
[----:B------:R-:W-:Y:S02]  /*5740*/  ISETP.NE.AND P0, PT, R38, 0x1, PT ;  /* 0x000000012600780c */ /* 0x000fe40003f05270 */
[----:B------:R-:W-:Y:S01]  /*5750*/  ISETP.NE.AND P2, PT, R40, 0x1, PT ;  /* 0x000000012800780c */ /* 0x000fe20003f45270 */
[----:B------:R-:W-:Y:S01]  /*5760*/  IMAD.HI.U32 R4, R91, R84, RZ ;  /* 0x000000545b047227 */ /* 0x000fe200078e00ff */
[----:B------:R-:W-:Y:S02]  /*5770*/  SHF.R.U32.HI R0, RZ, R89, R0 ;  /* 0x00000059ff007219 */ /* 0x000fe40000011600 */
[----:B------:R-:W-:Y:S01]  /*5780*/  ISETP.NE.AND P3, PT, R42, 0x1, PT ;  /* 0x000000012a00780c */ /* 0x000fe20003f65270 */
[----:B------:R-:W-:Y:S01]  /*5790*/  IMAD.HI.U32 R6, R43, R39, RZ ;  /* 0x000000272b067227 */ /* 0x000fe200078e00ff */
[-C--:B------:R-:W-:Y:S02]  /*57a0*/  SHF.R.U32.HI R4, RZ, R85.reuse, R4 ;  /* 0x00000055ff047219 */ /* 0x080fe40000011604 */
[----:B------:R-:W-:Y:S01]  /*57b0*/  SEL R0, R90, R0, !P0 ;  /* 0x000000005a007207 */ /* 0x000fe20004000000 */
[----:B------:R-:W-:Y:S01]  /*57c0*/  IMAD.HI.U32 R5, R44, R84, RZ ;  /* 0x000000542c057227 */ /* 0x000fe200078e00ff */
[----:B------:R-:W-:Y:S03]  /*57d0*/  SEL R4, R91, R4, !P3 ;  /* 0x000000045b047207 */ /* 0x000fe60005800000 */
[-C--:B------:R-:W-:Y:S01]  /*57e0*/  IMAD.HI.U32 R3, R0, R36.reuse, RZ ;  /* 0x0000002400037227 */ /* 0x080fe200078e00ff */
[----:B------:R-:W-:Y:S03]  /*57f0*/  SHF.R.U32.HI R5, RZ, R85, R5 ;  /* 0x00000055ff057219 */ /* 0x000fe60000011605 */
[----:B------:R-:W-:Y:S01]  /*5800*/  IMAD.HI.U32 R2, R4, R36, RZ ;  /* 0x0000002404027227 */ /* 0x000fe200078e00ff */
[----:B------:R-:W-:Y:S02]  /*5810*/  @P2 SHF.R.U32.HI R0, RZ, R37, R3 ;  /* 0x00000025ff002219 */ /* 0x000fe40000011603 */
[----:B------:R-:W-:Y:S02]  /*5820*/  SHF.R.U32.HI R3, RZ, R89, R6 ;  /* 0x00000059ff037219 */ /* 0x000fe40000011606 */
[----:B------:R-:W-:Y:S01]  /*5830*/  @P2 SHF.R.U32.HI R4, RZ, R37, R2 ;  /* 0x00000025ff042219 */ /* 0x000fe20000011602 */
[----:B------:R-:W-:Y:S01]  /*5840*/  IMAD R0, R40, R0, RZ ;  /* 0x0000000028007224 */ /* 0x000fe200078e02ff */
[----:B------:R-:W-:Y:S02]  /*5850*/  SEL R3, R43, R3, !P0 ;  /* 0x000000032b037207 */ /* 0x000fe40004000000 */
[----:B------:R-:W-:Y:S01]  /*5860*/  SEL R2, R44, R5, !P3 ;  /* 0x000000052c027207 */ /* 0x000fe20005800000 */
[----:B------:R-:W-:Y:S01]  /*5870*/  IMAD R5, R40, R4, RZ ;  /* 0x0000000428057224 */ /* 0x000fe200078e02ff */
[C---:B------:R-:W-:Y:S01]  /*5880*/  ISETP.GE.AND P0, PT, R3.reuse, R0, PT ;  /* 0x000000000300720c */ /* 0x040fe20003f06270 */
[C---:B------:R-:W-:Y:S03]  /*5890*/  IMAD.HI.U32 R0, R3.reuse, R36, RZ ;  /* 0x0000002403007227 */ /* 0x040fe600078e00ff */
[C---:B------:R-:W-:Y:S02]  /*58a0*/  ISETP.GE.OR P0, PT, R2.reuse, R5, P0 ;  /* 0x000000050200720c */ /* 0x040fe40000706670 */
[----:B------:R-:W-:Y:S04]  /*58b0*/  SHF.R.U32.HI R0, RZ, R37, R0 ;  /* 0x00000025ff007219 */ /* 0x000fe80000011600 */
[C---:B------:R-:W-:Y:S05]  /*58c0*/  SEL R6, R3.reuse, R0, !P2 ;  /* 0x0000000003067207 */ /* 0x040fea0005000000 */
        /* <DEDUP_REMOVED lines=14> */
[----:B------:R-:W-:Y:S07]  /*59b0*/  IMAD R43, R3, R38, R43 ;  /* 0x00000026032b7224 */ /* 0x000fee00078e022b */
.L_x_94:
[----:B-1----:R-:W-:Y:S01]  /*59c0*/  @!P1 IMAD.HI.U32 R2, R43, R9, RZ ;  /* 0x000000092b029227 */ /* 0x002fe200078e00ff */
[----:B------:R-:W-:Y:S01]  /*59d0*/  @!P1 ISETP.NE.AND P0, PT, R8, 0x1, PT ;  /* 0x000000010800980c */ /* 0x000fe20003f05270 */
[----:B------:R-:W-:Y:S01]  /*59e0*/  USHF.L.U32 UR42, UR20, 0x7, URZ ;  /* 0x00000007142a7899 */ /* 0x000fe200080006ff */
[----:B------:R-:W-:Y:S01]  /*59f0*/  @!P1 ISETP.NE.AND P2, PT, R7, 0x1, PT ;  /* 0x000000010700980c */ /* 0x000fe20003f45270 */
[C---:B------:R-:W-:Y:S01]  /*5a00*/  @!P1 IMAD.HI.U32 R0, R44.reuse, R10, RZ ;  /* 0x0000000a2c009227 */ /* 0x040fe200078e00ff */
[----:B------:R-:W-:Y:S01]  /*5a10*/  @!P1 SHF.R.U32.HI R2, RZ, R12, R2 ;  /* 0x0000000cff029219 */ /* 0x000fe20000011602 */
[----:B------:R-:W-:Y:S01]  /*5a20*/  USHF.L.U32 UR41, UR12, 0x7, URZ ;  /* 0x000000070c297899 */ /* 0x000fe200080006ff */
[----:B------:R-:W-:Y:S01]  /*5a30*/  @P4 SHF.R.U32.HI R94, RZ, 0x10, R17 ;  /* 0x00000010ff5e4819 */ /* 0x000fe20000011611 */
[----:B------:R-:W-:Y:S01]  /*5a40*/  VIADD R105, R105, 0x1 ;  /* 0x0000000169697836 */ /* 0x000fe20000000000 */
[----:B------:R-:W-:Y:S01]  /*5a50*/  @!P1 SEL R2, R43, R2, !P0 ;  /* 0x000000022b029207 */ /* 0x000fe20004000000 */
[----:B------:R-:W-:Y:S01]  /*5a60*/  BSSY.RECONVERGENT B6, `(.L_x_95) ;  /* 0x0000028000067945 */ /* 0x000fe20003800200 */
[----:B------:R-:W-:Y:S02]  /*5a70*/  @!P1 SHF.R.U32.HI R0, RZ, R11, R0 ;  /* 0x0000000bff009219 */ /* 0x000fe40000011600 */
[----:B------:R-:W-:Y:S02]  /*5a80*/  LOP3.LUT P0, RZ, R93, 0x1b0, RZ, 0xc0, !PT ;  /* 0x000001b05dff7812 */ /* 0x000fe4000780c0ff */
[----:B------:R-:W-:Y:S05]  /*5a90*/  @!P1 SEL R3, R44, R0, !P2 ;  /* 0x000000002c039207 */ /* 0x000fea0005000000 */
[----:B------:R-:W-:Y:S02]  /*5aa0*/  @!P1 IMAD.IADD R0, R2, 0x1, -R3 ;  /* 0x0000000102009824 */ /* 0x000fe400078e0a03 */
[----:B------:R-:W-:Y:S02]  /*5ab0*/  @!P1 IMAD.IADD R2, R3, 0x1, -R2 ;  /* 0x0000000103029824 */ /* 0x000fe400078e0a02 */
[----:B------:R-:W-:Y:S02]  /*5ac0*/  @!P1 IMAD R44, R0, R7, R44 ;  /* 0x00000007002c9224 */ /* 0x000fe400078e022c */
[----:B------:R-:W-:Y:S01]  /*5ad0*/  @!P1 IMAD R43, R2, R8, R43 ;  /* 0x00000008022b9224 */ /* 0x000fe200078e022b */
[----:B------:R-:W-:Y:S06]  /*5ae0*/  @!P0 BRA `(.L_x_96) ;  /* 0x00000000007c8947 */ /* 0x000fec0003800000 */
[----:B------:R-:W1:Y:S01]  /*5af0*/  LDCU.64 UR8, c[0x4][0x80] ;  /* 0x01001000ff0877ac */ /* 0x000e620008000a00 */
[----:B------:R-:W-:Y:S01]  /*5b00*/  MOV R2, 0x0 ;  /* 0x0000000000027802 */ /* 0x000fe20000000f00 */
[----:B------:R-:W-:Y:S02]  /*5b10*/  HFMA2 R12, -RZ, RZ, 0, 5.9604644775390625e-08 ;  /* 0x00000001ff0c7431 */ /* 0x000fe400000001ff */
[----:B------:R-:W-:Y:S01]  /*5b20*/  IMAD.MOV.U32 R8, RZ, RZ, 0x70 ;  /* 0x00000070ff087424 */ /* 0x000fe200078e00ff */
[----:B------:R2:W3:Y:S01]  /*5b30*/  LDC.64 R14, c[0x4][R2] ;  /* 0x01000000020e7b82 */ /* 0x0004e20000000a00 */
[----:B------:R-:W4:Y:S01]  /*5b40*/  LDCU.64 UR6, c[0x4][0x88] ;  /* 0x01001100ff0677ac */ /* 0x000f220008000a00 */
[----:B------:R-:W-:Y:S01]  /*5b50*/  IMAD.MOV.U32 R13, RZ, RZ, RZ ;  /* 0x000000ffff0d7224 */ /* 0x000fe200078e00ff */
[----:B------:R-:W2:Y:S01]  /*5b60*/  LDCU.64 UR4, c[0x4][0x8] ;  /* 0x01000100ff0477ac */ /* 0x000ea20008000a00 */
[----:B-1----:R-:W-:Y:S01]  /*5b70*/  MOV R5, UR9 ;  /* 0x0000000900057c02 */ /* 0x002fe20008000f00 */
[----:B------:R-:W-:Y:S01]  /*5b80*/  IMAD.U32 R4, RZ, RZ, UR8 ;  /* 0x00000008ff047e24 */ /* 0x000fe2000f8e00ff */
[----:B----4-:R-:W-:Y:S01]  /*5b90*/  MOV R7, UR7 ;  /* 0x0000000700077c02 */ /* 0x010fe20008000f00 */
[----:B------:R-:W-:Y:S01]  /*5ba0*/  IMAD.U32 R6, RZ, RZ, UR6 ;  /* 0x00000006ff067e24 */ /* 0x000fe2000f8e00ff */
[----:B--2---:R-:W-:Y:S01]  /*5bb0*/  MOV R11, UR5 ;  /* 0x00000005000b7c02 */ /* 0x004fe20008000f00 */
[----:B------:R-:W-:Y:S02]  /*5bc0*/  IMAD.U32 R10, RZ, RZ, UR4 ;  /* 0x00000004ff0a7e24 */ /* 0x000fe4000f8e00ff */
[----:B------:R-:W-:Y:S07]  /*5bd0*/  LEPC R20, `(.L_x_97) ;  /* 0x000000001014794e */ /* 0x000fee0000000000 */
[----:B---3-5:R-:W-:Y:S05]  /*5be0*/  CALL.ABS.NOINC R14 ;  /* 0x000000000e007343 */ /* 0x028fea0003c00000 */
.L_x_97:
[----:B------:R-:W1:Y:S01]  /*5bf0*/  LDCU.64 UR8, c[0x4][0x80] ;  /* 0x01001000ff0877ac */ /* 0x000e620008000a00 */
[----:B------:R-:W2:Y:S01]  /*5c00*/  LDC.64 R2, c[0x4][R2] ;  /* 0x0100000002027b82 */ /* 0x000ea20000000a00 */
[----:B------:R-:W-:Y:S02]  /*5c10*/  HFMA2 R12, -RZ, RZ, 0, 5.9604644775390625e-08 ;  /* 0x00000001ff0c7431 */ /* 0x000fe400000001ff */
[----:B------:R-:W-:Y:S02]  /*5c20*/  IMAD.MOV.U32 R8, RZ, RZ, 0x70 ;  /* 0x00000070ff087424 */ /* 0x000fe400078e00ff */
[----:B------:R-:W-:Y:S01]  /*5c30*/  IMAD.MOV.U32 R13, RZ, RZ, RZ ;  /* 0x000000ffff0d7224 */ /* 0x000fe200078e00ff */
[----:B------:R-:W3:Y:S01]  /*5c40*/  LDCU.64 UR6, c[0x4][0x88] ;  /* 0x01001100ff0677ac */ /* 0x000ee20008000a00 */
[----:B------:R-:W4:Y:S01]  /*5c50*/  LDCU.64 UR4, c[0x4][0x8] ;  /* 0x01000100ff0477ac */ /* 0x000f220008000a00 */
[----:B-1----:R-:W-:Y:S02]  /*5c60*/  MOV R4, UR8 ;  /* 0x0000000800047c02 */ /* 0x002fe40008000f00 */
[----:B------:R-:W-:Y:S02]  /*5c70*/  MOV R5, UR9 ;  /* 0x0000000900057c02 */ /* 0x000fe40008000f00 */
[----:B---3--:R-:W-:Y:S01]  /*5c80*/  MOV R7, UR7 ;  /* 0x0000000700077c02 */ /* 0x008fe20008000f00 */
[----:B------:R-:W-:Y:S01]  /*5c90*/  IMAD.U32 R6, RZ, RZ, UR6 ;  /* 0x00000006ff067e24 */ /* 0x000fe2000f8e00ff */
[----:B----4-:R-:W-:Y:S01]  /*5ca0*/  MOV R11, UR5 ;  /* 0x00000005000b7c02 */ /* 0x010fe20008000f00 */
[----:B------:R-:W-:Y:S02]  /*5cb0*/  IMAD.U32 R10, RZ, RZ, UR4 ;  /* 0x00000004ff0a7e24 */ /* 0x000fe4000f8e00ff */
[----:B------:R-:W-:Y:S07]  /*5cc0*/  LEPC R20, `(.L_x_96) ;  /* 0x000000001014794e */ /* 0x000fee0000000000 */
[----:B--2---:R-:W-:Y:S05]  /*5cd0*/  CALL.ABS.NOINC R2 ;  /* 0x0000000002007343 */ /* 0x004fea0003c00000 */
.L_x_96:
[----:B------:R-:W-:Y:S05]  /*5ce0*/  BSYNC.RECONVERGENT B6 ;  /* 0x0000000000067941 */ /* 0x000fea0003800200 */
.L_x_95:
[----:B------:R-:W-:Y:S01]  /*5cf0*/  ISETP.NE.U32.AND P4, PT, R82, RZ, PT ;  /* 0x000000ff5200720c */ /* 0x000fe20003f85070 */
[----:B------:R-:W-:Y:S01]  /*5d00*/  UISETP.NE.AND UP2, UPT, UR48, URZ, UPT ;  /* 0x000000ff3000728c */ /* 0x000fe2000bf45270 */
[----:B------:R-:W-:Y:S01]  /*5d10*/  ISETP.NE.U32.AND P2, PT, RZ, UR38, PT ;  /* 0x00000026ff007c0c */ /* 0x000fe2000bf45070 */
[----:B------:R-:W-:Y:S01]  /*5d20*/  UISETP.NE.U32.AND UP1, UPT, UR44, URZ, UPT ;  /* 0x000000ff2c00728c */ /* 0x000fe2000bf25070 */
[----:B------:R-:W-:Y:S01]  /*5d30*/  ISETP.NE.AND.EX P4, PT, R83, RZ, PT, P4 ;  /* 0x000000ff5300720c */ /* 0x000fe20003f85340 */
[----:B------:R-:W-:Y:S01]  /*5d40*/  UPLOP3.LUT UP0, UPT, UPT, UPT, UPT, 0x40, 0x4 ;  /* 0x000000000004789c */ /* 0x000fe20003f0e870 */
[----:B------:R-:W-:Y:S01]  /*5d50*/  ISETP.NE.AND.EX P2, PT, RZ, UR39, PT, P2 ;  /* 0x00000027ff007c0c */ /* 0x000fe2000bf45320 */
[----:B------:R-:W-:Y:S01]  /*5d60*/  UISETP.NE.AND.EX UP1, UPT, UR45, URZ, UPT, UP1 ;  /* 0x000000ff2d00728c */ /* 0x000fe2000bf25310 */
[----:B------:R-:W-:Y:S04]  /*5d70*/  PLOP3.LUT P1, PT, PT, PT, UP2, 0x80, 0x8 ;  /* 0x000000000008781c */ /* 0x000fe80003f2f028 */
[----:B------:R-:W-:Y:S06]  /*5d80*/  @UP2 UPLOP3.LUT UP0, UPT, UPT, UPT, UP1, 0x80, 0x8 ;  /* 0x000000000008289c */ /* 0x000fec0003f0f010 */
[----:B------:R-:W-:Y:S01]  /*5d90*/  PLOP3.LUT P0, PT, PT, PT, UP0, 0x80, 0x8 ;  /* 0x000000000008781c */ /* 0x000fe20003f0f008 */
[----:B------:R-:W-:Y:S01]  /*5da0*/  @!UPT UIADD3 URZ, UPT, UPT, URZ, URZ, URZ ;  /* 0x000000fffffff290 */ /* 0x000fe2000fffe0ff */
[----:B------:R-:W-:Y:S11]  /*5db0*/  BRA.U !UP1, `(.L_x_98) ;  /* 0x0000000109387547 */ /* 0x000ff6000b800000 */
[----:B------:R-:W-:Y:S01]  /*5dc0*/  UISETP.NE.U32.AND UP0, UPT, UR38, URZ, UPT ;  /* 0x000000ff2600728c */ /* 0x000fe2000bf05070 */
[----:B------:R-:W-:Y:S02]  /*5dd0*/  HFMA2 R0, -RZ, RZ, 0, 5.9604644775390625e-08 ;  /* 0x00000001ff007431 */ /* 0x000fe400000001ff */
[----:B------:R-:W-:Y:S01]  /*5de0*/  IMAD.MOV.U32 R88, RZ, RZ, 0x1 ;  /* 0x00000001ff587424 */ /* 0x000fe200078e00ff */
[----:B------:R-:W-:Y:S06]  /*5df0*/  UISETP.NE.AND.EX UP0, UPT, UR39, URZ, UPT, UP0 ;  /* 0x000000ff2700728c */ /* 0x000fec000bf05300 */
[----:B------:R-:W-:Y:S05]  /*5e00*/  PLOP3.LUT P3, PT, PT, PT, UP0, 0x80, 0x8 ;  /* 0x000000000008781c */ /* 0x000fea0003f6f008 */
[----:B------:R-:W1:Y:S01]  /*5e10*/  @UP0 LDCU.64 UR6, c[0x0][0xc88] ;  /* 0x00019100ff0607ac */ /* 0x000e620008000a00 */
[----:B------:R-:W-:Y:S07]  /*5e20*/  @UP0 UIMAD UR4, UR36, UR44, URZ ;  /* 0x0000002c240402a4 */ /* 0x000fee000f8e02ff */
[----:B------:R-:W-:Y:S01]  /*5e30*/  @!P3 PRMT R88, R0, 0x7610, R88 ;  /* 0x000076100058b816 */ /* 0x000fe20000000058 */
[----:B-1----:R-:W-:Y:S03]  /*5e40*/  @UP0 UIMAD.WIDE UR6, UR4, 0x4, UR6 ;  /* 0x00000004040608a5 */ /* 0x002fe6000f8e0206 */
[----:B------:R-:W1:Y:S03]  /*5e50*/  @!UP0 LDCU UR4, c[0x0][0xc80] ;  /* 0x00019000ff0487ac */ /* 0x000e660008000800 */
[----:B------:R-:W-:Y:S01]  /*5e60*/  IMAD.U32 R2, RZ, RZ, UR6 ;  /* 0x00000006ff027e24 */ /* 0x000fe2000f8e00ff */
[----:B------:R-:W-:Y:S05]  /*5e70*/  MOV R3, UR7 ;  /* 0x0000000700037c02 */ /* 0x000fea0008000f00 */
[----:B-----5:R2:W5:Y:S02]  /*5e80*/  @P3 LDG.E R49, desc[UR46][R2.64] ;  /* 0x0000002e02313981 */ /* 0x020564000c1e1900 */
[----:B-12---:R-:W-:Y:S02]  /*5e90*/  @!P3 IMAD.U32 R49, RZ, RZ, UR4 ;  /* 0x00000004ff31be24 */ /* 0x006fe4000f8e00ff */
.L_x_98:
[----:B------:R-:W-:Y:S05]  /*5ea0*/  @!P4 BRA `(.L_x_99) ;  /* 0x000000000020c947 */ /* 0x000fea0003800000 */
[----:B------:R-:W-:Y:S04]  /*5eb0*/  ISETP.NE.U32.AND P3, PT, R80, RZ, PT ;  /* 0x000000ff5000720c */ /* 0x000fe80003f65070 */
[----:B------:R-:W-:Y:S11]  /*5ec0*/  ISETP.NE.AND.EX P3, PT, R81, RZ, PT, P3 ;  /* 0x000000ff5100720c */ /* 0x000ff60003f65330 */
[----:B------:R-:W-:Y:S02]  /*5ed0*/  @!UPT UIADD3 URZ, UPT, UPT, URZ, URZ, URZ ;  /* 0x000000fffffff290 */ /* 0x000fe4000fffe0ff */
[----:B------:R-:W1:Y:S01]  /*5ee0*/  @P3 LDC.64 R2, c[0x0][0xca8] ;  /* 0x00032a00ff023b82 */ /* 0x000e620000000a00 */
[----:B------:R-:W-:Y:S04]  /*5ef0*/  @P3 IMAD R0, R82, UR36, RZ ;  /* 0x0000002452003c24 */ /* 0x000fe8000f8e02ff */
[----:B-1----:R-:W-:Y:S05]  /*5f00*/  @P3 IMAD.WIDE R2, R0, 0x4, R2 ;  /* 0x0000000400023825 */ /* 0x002fea00078e0202 */
[----:B-----5:R1:W5:Y:S02]  /*5f10*/  @P3 LDG.E R47, desc[UR46][R2.64] ;  /* 0x0000002e022f3981 */ /* 0x020364000c1e1900 */
[----:B-1----:R-:W2:Y:S02]  /*5f20*/  @!P3 LDC R47, c[0x0][0xca0] ;  /* 0x00032800ff2fbb82 */ /* 0x002ea40000000800 */
.L_x_99:
[----:B-----5:R-:W-:Y:S01]  /*5f30*/  FSETP.NEU.AND P3, PT, R49, RZ, PT ;  /* 0x000000ff3100720b */ /* 0x020fe20003f6d000 */
[----:B------:R-:W-:Y:S01]  /*5f40*/  BSSY B1, `(.L_x_100) ;  /* 0x0000039000017945 */ /* 0x000fe20003800000 */
[----:B------:R-:W-:Y:S01]  /*5f50*/  SEL R3, RZ, 0xffffffff, P2 ;  /* 0xffffffffff037807 */ /* 0x000fe20001000000 */
[----:B------:R-:W-:Y:S01]  /*5f60*/  IMAD.MOV.U32 R66, RZ, RZ, 0x1 ;  /* 0x00000001ff427424 */ /* 0x000fe200078e00ff */
[----:B------:R-:W-:Y:S01]  /*5f70*/  @P1 LOP3.LUT P2, RZ, R88, 0xff, RZ, 0xc0, !PT ;  /* 0x000000ff58ff1812 */ /* 0x000fe2000784c0ff */
[----:B------:R-:W-:Y:S01]  /*5f80*/  IMAD R48, R45, 0x80, R46 ;  /* 0x000000802d307824 */ /* 0x000fe200078e022e */
[----:B------:R-:W-:Y:S01]  /*5f90*/  @P1 SEL R0, RZ, 0xffffffff, P3 ;  /* 0xffffffffff001807 */ /* 0x000fe20001800000 */
[----:B------:R-:W-:Y:S01]  /*5fa0*/  IMAD R106, R101, -0x10, R99 ;  /* 0xfffffff0656a7824 */ /* 0x000fe200078e0263 */
[----:B------:R-:W-:Y:S01]  /*5fb0*/  LOP3.LUT R97, R97, 0x1, RZ, 0x3c, !PT ;  /* 0x0000000161617812 */ /* 0x000fe200078e3cff */
[----:B------:R-:W-:Y:S01]  /*5fc0*/  IMAD.MOV.U32 R65, RZ, RZ, RZ ;  /* 0x000000ffff417224 */ /* 0x000fe200078e00ff */
[----:B------:R-:W-:Y:S02]  /*5fd0*/  @P0 SEL R0, R3, R0, !P2 ;  /* 0x0000000003000207 */ /* 0x000fe40005000000 */
[----:B------:R-:W-:Y:S02]  /*5fe0*/  CS2R R78, SRZ ;  /* 0x00000000004e7805 */ /* 0x000fe4000001ff00 */
[----:B------:R-:W-:Y:S02]  /*5ff0*/  LEA R64, R45, UR49, 0x3 ;  /* 0x000000312d407c11 */ /* 0x000fe4000f8e18ff */
[----:B------:R-:W-:Y:S02]  /*6000*/  CS2R R76, SRZ ;  /* 0x00000000004c7805 */ /* 0x000fe4000001ff00 */
[----:B------:R-:W-:Y:S02]  /*6010*/  @P1 LOP3.LUT R0, R0, 0x1, RZ, 0xc0, !PT ;  /* 0x0000000100001812 */ /* 0x000fe400078ec0ff */
[----:B------:R-:W-:Y:S02]  /*6020*/  CS2R R70, SRZ ;  /* 0x0000000000467805 */ /* 0x000fe4000001ff00 */
[----:B------:R-:W-:Y:S02]  /*6030*/  PLOP3.LUT P2, PT, PT, PT, UP1, 0x80, 0x8 ;  /* 0x000000000008781c */ /* 0x000fe40003f4f018 */
[----:B------:R-:W-:Y:S02]  /*6040*/  CS2R R68, SRZ ;  /* 0x0000000000447805 */ /* 0x000fe4000001ff00 */
[----:B------:R-:W-:Y:S02]  /*6050*/  ISETP.NE.U32.OR P5, PT, R0, 0x1, !P1 ;  /* 0x000000010000780c */ /* 0x000fe40004fa5470 */
[----:B------:R-:W-:Y:S02]  /*6060*/  CS2R R62, SRZ ;  /* 0x00000000003e7805 */ /* 0x000fe4000001ff00 */
[----:B------:R-:W-:Y:S02]  /*6070*/  LOP3.LUT P4, R104, R88, 0xff, RZ, 0xc0, !PT ;  /* 0x000000ff58687812 */ /* 0x000fe4000788c0ff */
[----:B------:R-:W-:Y:S02]  /*6080*/  CS2R R60, SRZ ;  /* 0x00000000003c7805 */ /* 0x000fe4000001ff00 */
[----:B------:R-:W-:Y:S02]  /*6090*/  SEL R2, RZ, 0xffffffff, P3 ;  /* 0xffffffffff027807 */ /* 0x000fe40001800000 */
[----:B------:R-:W-:Y:S02]  /*60a0*/  CS2R R58, SRZ ;  /* 0x00000000003a7805 */ /* 0x000fe4000001ff00 */
[----:B------:R-:W-:Y:S02]  /*60b0*/  P2R R107, PR, RZ, 0x20 ;  /* 0x00000020ff6b7803 */ /* 0x000fe40000000000 */
[----:B------:R-:W-:Y:S02]  /*60c0*/  CS2R R56, SRZ ;  /* 0x0000000000387805 */ /* 0x000fe4000001ff00 */
[----:B------:R-:W-:Y:S02]  /*60d0*/  @P2 SEL R2, R3, R2, !P4 ;  /* 0x0000000203022207 */ /* 0x000fe40006000000 */
[----:B------:R-:W-:Y:S02]  /*60e0*/  @P5 SHF.L.U32 R0, R97, 0x1f, RZ ;  /* 0x0000001f61005819 */ /* 0x000fe400000006ff */
[----:B------:R-:W-:Y:S02]  /*60f0*/  LOP3.LUT R2, R2, 0x1, RZ, 0xc0, !PT ;  /* 0x0000000102027812 */ /* 0x000fe400078ec0ff */
[----:B------:R1:W3:Y:S02]  /*6100*/  @P5 SYNCS.PHASECHK.TRANS64.TRYWAIT P1, [UR49+0x50], R0 ;  /* 0x00005000ff0055a7 */ /* 0x0002e40008021131 */
[----:B------:R-:W-:Y:S04]  /*6110*/  ISETP.NE.U32.AND P2, PT, R2, 0x1, PT ;  /* 0x000000010200780c */ /* 0x000fe80003f45070 */
[----:B------:R-:W-:Y:S02]  /*6120*/  P2R R67, PR, RZ, 0x4 ;  /* 0x00000004ff437803 */ /* 0x000fe40000000000 */
[----:B-1----:R-:W-:Y:S04]  /*6130*/  SHF.L.U32 R0, R96, 0x1f, RZ ;  /* 0x0000001f60007819 */ /* 0x002fe800000006ff */
[----:B------:R1:W4:Y:S01]  /*6140*/  SYNCS.PHASECHK.TRANS64.TRYWAIT P0, [R64+URZ+0xc0], R0 ;  /* 0x0000c000400075a7 */ /* 0x00032200080011ff */
[----:B---3--:R-:W-:Y:S01]  /*6150*/  @P5 SEL R66, RZ, 0x1, !P1 ;  /* 0x00000001ff425807 */ /* 0x008fe20004800000 */
[----:B-1----:R-:W-:Y:S06]  /*6160*/  @!P5 BRA `(.L_x_101) ;  /* 0x000000000058d947 */ /* 0x002fec0003800000 */
[----:B------:R-:W-:Y:S01]  /*6170*/  IMAD.MOV.U32 R79, RZ, RZ, RZ ;  /* 0x000000ffff4f7224 */ /* 0x000fe200078e00ff */
[----:B------:R-:W-:Y:S01]  /*6180*/  ISETP.NE.AND P1, PT, R66, RZ, PT ;  /* 0x000000ff4200720c */ /* 0x000fe20003f25270 */
[----:B------:R-:W-:Y:S01]  /*6190*/  BSSY B0, `(.L_x_102) ;  /* 0x000000c000007945 */ /* 0x000fe20003800000 */
[----:B------:R-:W-:Y:S02]  /*61a0*/  CS2R R58, SRZ ;  /* 0x00000000003a7805 */ /* 0x000fe4000001ff00 */
[----:B------:R-:W-:Y:S02]  /*61b0*/  CS2R R56, SRZ ;  /* 0x0000000000387805 */ /* 0x000fe4000001ff00 */
[----:B------:R-:W-:Y:S02]  /*61c0*/  CS2R R62, SRZ ;  /* 0x00000000003e7805 */ /* 0x000fe4000001ff00 */
[----:B------:R-:W-:Y:S02]  /*61d0*/  CS2R R60, SRZ ;  /* 0x00000000003c7805 */ /* 0x000fe4000001ff00 */
[----:B------:R-:W-:Y:S02]  /*61e0*/  CS2R R70, SRZ ;  /* 0x0000000000467805 */ /* 0x000fe4000001ff00 */
[----:B------:R-:W-:Y:S02]  /*61f0*/  CS2R R68, SRZ ;  /* 0x0000000000447805 */ /* 0x000fe4000001ff00 */
[----:B------:R-:W-:Y:S01]  /*6200*/  CS2R R76, SRZ ;  /* 0x00000000004c7805 */ /* 0x000fe2000001ff00 */
[----:B------:R-:W-:Y:S06]  /*6210*/  @P1 BRA `(.L_x_103) ;  /* 0x00000000000c1947 */ /* 0x000fec0003800000 */
[----:B------:R-:W-:Y:S04]  /*6220*/  SHF.L.U32 R3, R97, 0x1f, RZ ;  /* 0x0000001f61037819 */ /* 0x000fe800000006ff */
[----:B------:R-:W1:Y:S02]  /*6230*/  SYNCS.PHASECHK.TRANS64.TRYWAIT P1, [UR49+0x50], R3 ;  /* 0x00005003ff0075a7 */ /* 0x000e640008021131 */
[----:B-1----:R-:W-:Y:S05]  /*6240*/  @!P1 BRA `(.L_x_104) ;  /* 0x0000003c00549947 */ /* 0x002fea0003800000 */
.L_x_103:
[----:B------:R-:W-:Y:S05]  /*6250*/  BSYNC B0 ;  /* 0x0000000000007941 */ /* 0x000fea0003800000 */
.L_x_102:
[----:B------:R-:W-:Y:S01]  /*6260*/  ISETP.NE.AND P1, PT, R67, RZ, PT ;  /* 0x000000ff4300720c */ /* 0x000fe20003f25270 */
[----:B------:R-:W-:Y:S11]  /*6270*/  HFMA2 R65, -RZ, RZ, 0, 5.9604644775390625e-08 ;  /* 0x00000001ff417431 */ /* 0x000ff600000001ff */
[----:B------:R-:W-:Y:S01]  /*6280*/  @!UPT UIADD3 URZ, UPT, UPT, URZ, URZ, URZ ;  /* 0x000000fffffff290 */ /* 0x000fe2000fffe0ff */
[----:B------:R3:W1:Y:S04]  /*6290*/  @P1 LDS.128 R56, [R100] ;  /* 0x0000000064381984 */ /* 0x0006680000000c00 */
[----:B------:R3:W1:Y:S04]  /*62a0*/  @P1 LDS.128 R60, [R99+0x10] ;  /* 0x00001000633c1984 */ /* 0x0006680000000c00 */
[----:B------:R3:W1:Y:S04]  /*62b0*/  @P1 LDS.128 R68, [R98+0x20] ;  /* 0x0000200062441984 */ /* 0x0006680000000c00 */
[----:B------:R3:W1:Y:S02]  /*62c0*/  @P1 LDS.128 R76, [R106+0x30] ;  /* 0x000030006a4c1984 */ /* 0x0006640000000c00 */
.L_x_101:
[----:B------:R-:W-:Y:S05]  /*62d0*/  BSYNC B1 ;  /* 0x0000000000017941 */ /* 0x000fea0003800000 */
.L_x_100:
[----:B-1----:R-:W-:Y:S04]  /*62e0*/  SHF.R.U32.HI R2, RZ, 0x15, R48 ;  /* 0x00000015ff027819 */ /* 0x002fe80000011630 */
[----:B------:R-:W-:Y:S01]  /*62f0*/  LOP3.LUT P1, RZ, R2, 0x3, R92, 0x48, !PT ;  /* 0x0000000302ff7812 */ /* 0x000fe2000782485c */
[----:B------:R-:W-:Y:S01]  /*6300*/  @!UPT UIADD3 URZ, UPT, UPT, URZ, URZ, URZ ;  /* 0x000000fffffff290 */ /* 0x000fe2000fffe0ff */
[----:B----4-:R-:W-:Y:S11]  /*6310*/  @P0 BRA `(.L_x_105) ;  /* 0x0000000000080947 */ /* 0x010ff60003800000 */
[----:B------:R-:W1:Y:S02]  /*6320*/  SYNCS.PHASECHK.TRANS64.TRYWAIT P0, [R64+URZ+0xc0], R0 ;  /* 0x0000c000400075a7 */ /* 0x000e6400080011ff */
[----:B-1----:R-:W-:Y:S05]  /*6330*/  @!P0 BRA `(.L_x_106) ;  /* 0x0000003c00308947 */ /* 0x002fea0003800000 */
.L_x_105:
[----:B------:R-:W-:Y:S05]  /*6340*/  @!P1 BRA `(.L_x_107) ;  /* 0x0000000000409947 */ /* 0x000fea0003800000 */
[----:B------:R-:W4:Y:S01]  /*6350*/  LDCU.64 UR8, c[0x4][0x70] ;  /* 0x01000e00ff0877ac */ /* 0x000f220008000a00 */
[----:B------:R-:W-:Y:S01]  /*6360*/  MOV R3, 0x0 ;  /* 0x0000000000037802 */ /* 0x000fe20000000f00 */
[----:B------:R-:W-:Y:S02]  /*6370*/  HFMA2 R12, -RZ, RZ, 0, 5.9604644775390625e-08 ;  /* 0x00000001ff0c7431 */ /* 0x000fe400000001ff */
[----:B------:R-:W-:Y:S02]  /*6380*/  IMAD.MOV.U32 R8, RZ, RZ, 0x192 ;  /* 0x00000192ff087424 */ /* 0x000fe400078e00ff */
[----:B------:R-:W-:Y:S01]  /*6390*/  IMAD.MOV.U32 R13, RZ, RZ, RZ ;  /* 0x000000ffff0d7224 */ /* 0x000fe200078e00ff */
[----:B------:R-:W5:Y:S01]  /*63a0*/  LDCU.64 UR6, c[0x4][0x78] ;  /* 0x01000f00ff0677ac */ /* 0x000f620008000a00 */
[----:B------:R-:W1:Y:S01]  /*63b0*/  LDC.64 R2, c[0x4][R3] ;  /* 0x0100000003027b82 */ /* 0x000e620000000a00 */
[----:B------:R-:W2:Y:S01]  /*63c0*/  LDCU.64 UR4, c[0x4][0x10] ;  /* 0x01000200ff0477ac */ /* 0x000ea20008000a00 */
[----:B----4-:R-:W-:Y:S01]  /*63d0*/  MOV R5, UR9 ;  /* 0x0000000900057c02 */ /* 0x010fe20008000f00 */
[----:B------:R-:W-:Y:S01]  /*63e0*/  IMAD.U32 R4, RZ, RZ, UR8 ;  /* 0x00000008ff047e24 */ /* 0x000fe2000f8e00ff */
[----:B-----5:R-:W-:Y:S01]  /*63f0*/  MOV R7, UR7 ;  /* 0x0000000700077c02 */ /* 0x020fe20008000f00 */
[----:B------:R-:W-:Y:S01]  /*6400*/  IMAD.U32 R6, RZ, RZ, UR6 ;  /* 0x00000006ff067e24 */ /* 0x000fe2000f8e00ff */
[----:B--2---:R-:W-:Y:S01]  /*6410*/  MOV R11, UR5 ;  /* 0x00000005000b7c02 */ /* 0x004fe20008000f00 */
[----:B------:R-:W-:Y:S02]  /*6420*/  IMAD.U32 R10, RZ, RZ, UR4 ;  /* 0x00000004ff0a7e24 */ /* 0x000fe4000f8e00ff */
[----:B------:R-:W-:Y:S07]  /*6430*/  LEPC R20, `(.L_x_107) ;  /* 0x000000001014794e */ /* 0x000fee0000000000 */
[----:B-1-3--:R-:W-:Y:S05]  /*6440*/  CALL.ABS.NOINC R2 ;  /* 0x0000000002007343 */ /* 0x00afea0003c00000 */
.L_x_107:
[----:B------:R-:W-:Y:S01]  /*6450*/  SHF.L.U32 R50, R56, 0x10, RZ ;  /* 0x0000001038327819 */ /* 0x000fe200000006ff */
[----:B------:R-:W-:Y:S05]  /*6460*/  WARPSYNC.ALL ;  /* 0x0000000000007948 */ /* 0x000fea0003800000 */
[----:B------:R-:W-:Y:S01]  /*6470*/  R2UR UR4, R48 ;  /* 0x00000000300472ca */ /* 0x000fe200000e0000 */
[----:B------:R-:W-:Y:S01]  /*6480*/  BSSY.RECONVERGENT B0, `(.L_x_108) ;  /* 0x0000088000007945 */ /* 0x000fe20003800200 */
[----:B------:R-:W-:Y:S02]  /*6490*/  LOP3.LUT R51, R56, 0xffff0000, RZ, 0xc0, !PT ;  /* 0xffff000038337812 */ /* 0x000fe400078ec0ff */
[----:B------:R-:W-:Y:S02]  /*64a0*/  SHF.L.U32 R52, R57, 0x10, RZ ;  /* 0x0000001039347819 */ /* 0x000fe400000006ff */
[----:B------:R-:W-:Y:S07]  /*64b0*/  ISETP.NE.AND P0, PT, R102, RZ, PT ;  /* 0x000000ff6600720c */ /* 0x000fee0003f05270 */
[----:B------:R-:W1:Y:S02]  /*64c0*/  LDTM.x32 R4, tmem[UR4] ;  /* 0x00000004000479ee */ /* 0x000e6400082c0000 */
[C---:B-12---:R-:W-:Y:S01]  /*64d0*/  FMUL R0, R47.reuse, R4 ;  /* 0x000000042f007220 */ /* 0x046fe20000400000 */
[C---:B------:R-:W-:Y:S01]  /*64e0*/  FMUL R2, R47.reuse, R5 ;  /* 0x000000052f027220 */ /* 0x040fe20000400000 */
[C---:B------:R-:W-:Y:S01]  /*64f0*/  FMUL R4, R47.reuse, R8 ;  /* 0x000000082f047220 */ /* 0x040fe20000400000 */
[C---:B------:R-:W-:Y:S01]  /*6500*/  FMUL R3, R47.reuse, R6 ;  /* 0x000000062f037220 */ /* 0x040fe20000400000 */
[C---:B------:R-:W-:Y:S01]  /*6510*/  FMUL R5, R47.reuse, R9 ;  /* 0x000000092f057220 */ /* 0x040fe20000400000 */
[C---:B------:R-:W-:Y:S01]  /*6520*/  FMUL R8, R47.reuse, R12 ;  /* 0x0000000c2f087220 */ /* 0x040fe20000400000 */
[C---:B------:R-:W-:Y:S01]  /*6530*/  FMUL R6, R47.reuse, R10 ;  /* 0x0000000a2f067220 */ /* 0x040fe20000400000 */
[C---:B------:R-:W-:Y:S01]  /*6540*/  FMUL R9, R47.reuse, R13 ;  /* 0x0000000d2f097220 */ /* 0x040fe20000400000 */
[----:B------:R-:W-:Y:S01]  /*6550*/  FMUL R12, R47, R16 ;  /* 0x000000102f0c7220 */ /* 0x000fe20000400000 */
[----:B------:R-:W-:Y:S01]  /*6560*/  FFMA R0, R49, R50, R0 ;  /* 0x0000003231007223 */ /* 0x000fe20000000000 */
[C---:B------:R-:W-:Y:S01]  /*6570*/  FMUL R10, R47.reuse, R14 ;  /* 0x0000000e2f0a7220 */ /* 0x040fe20000400000 */
[C---:B------:R-:W-:Y:S01]  /*6580*/  FMUL R13, R47.reuse, R17 ;  /* 0x000000112f0d7220 */ /* 0x040fe20000400000 */
[----:B------:R-:W-:Y:S01]  /*6590*/  FMUL R16, R47, R20 ;  /* 0x000000142f107220 */ /* 0x000fe20000400000 */
[----:B------:R-:W-:Y:S01]  /*65a0*/  FFMA R2, R49, R51, R2 ;  /* 0x0000003331027223 */ /* 0x000fe20000000002 */
[C---:B------:R-:W-:Y:S01]  /*65b0*/  FMUL R14, R47.reuse, R18 ;  /* 0x000000122f0e7220 */ /* 0x040fe20000400000 */
        /* <DEDUP_REMOVED lines=8> */
[----:B------:R-:W-:Y:S01]  /*6640*/  LOP3.LUT R32, R57, 0xffff0000, RZ, 0xc0, !PT ;  /* 0xffff000039207812 */ /* 0x000fe200078ec0ff */
[C---:B------:R-:W-:Y:S01]  /*6650*/  FMUL R26, R47.reuse, R30 ;  /* 0x0000001e2f1a7220 */ /* 0x040fe20000400000 */
[----:B------:R-:W-:Y:S01]  /*6660*/  FMUL R29, R47, R33 ;  /* 0x000000212f1d7220 */ /* 0x000fe20000400000 */
[----:B------:R-:W-:Y:S01]  /*6670*/  SHF.L.U32 R33, R58, 0x10, RZ ;  /* 0x000000103a217819 */ /* 0x000fe200000006ff */
[----:B------:R-:W-:Y:S01]  /*6680*/  FFMA R3, R49, R52, R3 ;  /* 0x0000003431037223 */ /* 0x000fe20000000003 */
[----:B------:R-:W-:Y:S01]  /*6690*/  F2FP.BF16.F32.PACK_AB R52, R2, R0 ;  /* 0x000000000234723e */ /* 0x000fe200000010ff */
[----:B------:R-:W-:Y:S01]  /*66a0*/  FMUL R7, R47, R7 ;  /* 0x000000072f077220 */ /* 0x000fe20000400000 */
[----:B------:R-:W-:Y:S01]  /*66b0*/  SHF.L.U32 R0, R59, 0x10, RZ ;  /* 0x000000103b007819 */ /* 0x000fe200000006ff */
[----:B------:R-:W-:Y:S01]  /*66c0*/  FMUL R30, R47, R34 ;  /* 0x000000222f1e7220 */ /* 0x000fe20000400000 */
[----:B------:R-:W-:Y:S01]  /*66d0*/  LOP3.LUT R34, R58, 0xffff0000, RZ, 0xc0, !PT ;  /* 0xffff00003a227812 */ /* 0x000fe200078ec0ff */
[----:B------:R-:W-:Y:S01]  /*66e0*/  FFMA R7, R49, R32, R7 ;  /* 0x0000002031077223 */ /* 0x000fe20000000007 */
[----:B------:R-:W-:Y:S01]  /*66f0*/  LOP3.LUT R2, R59, 0xffff0000, RZ, 0xc0, !PT ;  /* 0xffff00003b027812 */ /* 0x000fe200078ec0ff */
[----:B------:R-:W-:Y:S01]  /*6700*/  FFMA R4, R49, R33, R4 ;  /* 0x0000002131047223 */ /* 0x000fe20000000004 */
[----:B------:R-:W-:Y:S01]  /*6710*/  FMUL R11, R47, R11 ;  /* 0x0000000b2f0b7220 */ /* 0x000fe20000400000 */
[----:B------:R-:W-:Y:S01]  /*6720*/  FFMA R5, R49, R34, R5 ;  /* 0x0000002231057223 */ /* 0x000fe20000000005 */
[----:B------:R-:W-:Y:S01]  /*6730*/  F2FP.BF16.F32.PACK_AB R53, R7, R3 ;  /* 0x000000030735723e */ /* 0x000fe200000010ff */
[C---:B------:R-:W-:Y:S01]  /*6740*/  FFMA R6, R49.reuse, R0, R6 ;  /* 0x0000000031067223 */ /* 0x040fe20000000006 */
[C---:B------:R-:W-:Y:S01]  /*6750*/  SHF.L.U32 R0, R60.reuse, 0x10, RZ ;  /* 0x000000103c007819 */ /* 0x040fe200000006ff */
[----:B------:R-:W-:Y:S01]  /*6760*/  FFMA R11, R49, R2, R11 ;  /* 0x00000002310b7223 */ /* 0x000fe2000000000b */
[----:B------:R-:W-:Y:S01]  /*6770*/  LOP3.LUT R2, R60, 0xffff0000, RZ, 0xc0, !PT ;  /* 0xffff00003c027812 */ /* 0x000fe200078ec0ff */
[----:B------:R-:W-:Y:S01]  /*6780*/  FMUL R15, R47, R15 ;  /* 0x0000000f2f0f7220 */ /* 0x000fe20000400000 */
[----:B------:R-:W-:Y:S01]  /*6790*/  SHF.L.U32 R3, R61, 0x10, RZ ;  /* 0x000000103d037819 */ /* 0x000fe200000006ff */
[----:B------:R-:W-:Y:S01]  /*67a0*/  FFMA R8, R49, R0, R8 ;  /* 0x0000000031087223 */ /* 0x000fe20000000008 */
[----:B------:R-:W-:Y:S01]  /*67b0*/  LOP3.LUT R0, R61, 0xffff0000, RZ, 0xc0, !PT ;  /* 0xffff00003d007812 */ /* 0x000fe200078ec0ff */
[C---:B------:R-:W-:Y:S01]  /*67c0*/  FFMA R9, R49.reuse, R2, R9 ;  /* 0x0000000231097223 */ /* 0x040fe20000000009 */
[C---:B------:R-:W-:Y:S01]  /*67d0*/  SHF.L.U32 R2, R62.reuse, 0x10, RZ ;  /* 0x000000103e027819 */ /* 0x040fe200000006ff */
[----:B------:R-:W-:Y:S01]  /*67e0*/  FFMA R10, R49, R3, R10 ;  /* 0x00000003310a7223 */ /* 0x000fe2000000000a */
[----:B------:R-:W-:Y:S01]  /*67f0*/  SHF.L.U32 R3, R63, 0x10, RZ ;  /* 0x000000103f037819 */ /* 0x000fe200000006ff */
[C---:B------:R-:W-:Y:S01]  /*6800*/  FFMA R15, R49.reuse, R0, R15 ;  /* 0x00000000310f7223 */ /* 0x040fe2000000000f */
[----:B------:R-:W-:Y:S01]  /*6810*/  LOP3.LUT R0, R62, 0xffff0000, RZ, 0xc0, !PT ;  /* 0xffff00003e007812 */ /* 0x000fe200078ec0ff */
[----:B------:R-:W-:Y:S01]  /*6820*/  FFMA R12, R49, R2, R12 ;  /* 0x00000002310c7223 */ /* 0x000fe2000000000c */
[C---:B------:R-:W-:Y:S01]  /*6830*/  SHF.L.U32 R2, R68.reuse, 0x10, RZ ;  /* 0x0000001044027819 */ /* 0x040fe200000006ff */
[----:B------:R-:W-:Y:S01]  /*6840*/  FMUL R19, R47, R19 ;  /* 0x000000132f137220 */ /* 0x000fe20000400000 */
[----:B------:R-:W-:Y:S01]  /*6850*/  F2FP.BF16.F32.PACK_AB R54, R5, R4 ;  /* 0x000000040536723e */ /* 0x000fe200000010ff */
[----:B------:R-:W-:Y:S01]  /*6860*/  FFMA R13, R49, R0, R13 ;  /* 0x00000000310d7223 */ /* 0x000fe2000000000d */
[----:B------:R-:W-:Y:S01]  /*6870*/  LOP3.LUT R0, R63, 0xffff0000, RZ, 0xc0, !PT ;  /* 0xffff00003f007812 */ /* 0x000fe200078ec0ff */
[----:B------:R-:W-:Y:S01]  /*6880*/  FFMA R14, R49, R3, R14 ;  /* 0x00000003310e7223 */ /* 0x000fe2000000000e */
[----:B------:R-:W-:Y:S01]  /*6890*/  LOP3.LUT R3, R68, 0xffff0000, RZ, 0xc0, !PT ;  /* 0xffff000044037812 */ /* 0x000fe200078ec0ff */
[----:B------:R-:W-:Y:S01]  /*68a0*/  FMUL R23, R47, R23 ;  /* 0x000000172f177220 */ /* 0x000fe20000400000 */
[----:B------:R-:W-:Y:S01]  /*68b0*/  F2FP.BF16.F32.PACK_AB R55, R11, R6 ;  /* 0x000000060b37723e */ /* 0x000fe200000010ff */
[----:B------:R-:W-:Y:S01]  /*68c0*/  FFMA R19, R49, R0, R19 ;  /* 0x0000000031137223 */ /* 0x000fe20000000013 */
[----:B------:R-:W-:Y:S01]  /*68d0*/  SHF.L.U32 R0, R69, 0x10, RZ ;  /* 0x0000001045007819 */ /* 0x000fe200000006ff */
[----:B------:R-:W-:Y:S01]  /*68e0*/  FFMA R16, R49, R2, R16 ;  /* 0x0000000231107223 */ /* 0x000fe20000000010 */
[----:B------:R-:W-:Y:S01]  /*68f0*/  LOP3.LUT R2, R69, 0xffff0000, RZ, 0xc0, !PT ;  /* 0xffff000045027812 */ /* 0x000fe200078ec0ff */
[----:B------:R-:W-:Y:S01]  /*6900*/  FFMA R17, R49, R3, R17 ;  /* 0x0000000331117223 */ /* 0x000fe20000000011 */
[----:B------:R-:W-:Y:S01]  /*6910*/  SHF.L.U32 R3, R71, 0x10, RZ ;  /* 0x0000001047037819 */ /* 0x000fe200000006ff */
[----:B------:R-:W-:Y:S01]  /*6920*/  FFMA R18, R49, R0, R18 ;  /* 0x0000000031127223 */ /* 0x000fe20000000012 */
[C---:B------:R-:W-:Y:S01]  /*6930*/  SHF.L.U32 R0, R70.reuse, 0x10, RZ ;  /* 0x0000001046007819 */ /* 0x040fe200000006ff */
[----:B------:R1:W-:Y:S01]  /*6940*/  STS.128 [R100], R52 ;  /* 0x0000003464007388 */ /* 0x0003e20000000c00 */
[----:B------:R-:W-:Y:S01]  /*6950*/  F2FP.BF16.F32.PACK_AB R8, R9, R8 ;  /* 0x000000080908723e */ /* 0x000fe200000010ff */
[C---:B------:R-:W-:Y:S01]  /*6960*/  FFMA R23, R49.reuse, R2, R23 ;  /* 0x0000000231177223 */ /* 0x040fe20000000017 */
[----:B------:R-:W-:Y:S01]  /*6970*/  LOP3.LUT R2, R70, 0xffff0000, RZ, 0xc0, !PT ;  /* 0xffff000046027812 */ /* 0x000fe200078ec0ff */
[----:B------:R-:W-:Y:S01]  /*6980*/  FFMA R20, R49, R0, R20 ;  /* 0x0000000031147223 */ /* 0x000fe20000000014 */
[----:B------:R-:W-:Y:S01]  /*6990*/  LOP3.LUT R0, R71, 0xffff0000, RZ, 0xc0, !PT ;  /* 0xffff000047007812 */ /* 0x000fe200078ec0ff */
[----:B------:R-:W-:Y:S01]  /*69a0*/  FMUL R27, R47, R27 ;  /* 0x0000001b2f1b7220 */ /* 0x000fe20000400000 */
[----:B------:R-:W-:Y:S01]  /*69b0*/  F2FP.BF16.F32.PACK_AB R9, R15, R10 ;  /* 0x0000000a0f09723e */ /* 0x000fe200000010ff */
[C---:B------:R-:W-:Y:S01]  /*69c0*/  FFMA R21, R49.reuse, R2, R21 ;  /* 0x0000000231157223 */ /* 0x040fe20000000015 */
[C---:B------:R-:W-:Y:S01]  /*69d0*/  FFMA R22, R49.reuse, R3, R22 ;  /* 0x0000000331167223 */ /* 0x040fe20000000016 */
[----:B------:R-:W-:Y:S01]  /*69e0*/  FFMA R27, R49, R0, R27 ;  /* 0x00000000311b7223 */ /* 0x000fe2000000001b */
[C---:B------:R-:W-:Y:S01]  /*69f0*/  SHF.L.U32 R2, R76.reuse, 0x10, RZ ;  /* 0x000000104c027819 */ /* 0x040fe200000006ff */
[C---:B------:R-:W-:Y:S01]  /*6a00*/  FMUL R31, R47.reuse, R31 ;  /* 0x0000001f2f1f7220 */ /* 0x040fe20000400000 */
[----:B------:R-:W-:Y:S01]  /*6a10*/  LOP3.LUT R0, R76, 0xffff0000, RZ, 0xc0, !PT ;  /* 0xffff00004c007812 */ /* 0x000fe200078ec0ff */
[----:B------:R-:W-:Y:S01]  /*6a20*/  FMUL R35, R47, R35 ;  /* 0x000000232f237220 */ /* 0x000fe20000400000 */
[----:B------:R-:W-:Y:S01]  /*6a30*/  SHF.L.U32 R3, R77, 0x10, RZ ;  /* 0x000000104d037819 */ /* 0x000fe200000006ff */
[----:B------:R-:W-:Y:S01]  /*6a40*/  FFMA R24, R49, R2, R24 ;  /* 0x0000000231187223 */ /* 0x000fe20000000018 */
[----:B------:R-:W-:Y:S01]  /*6a50*/  F2FP.BF16.F32.PACK_AB R10, R13, R12 ;  /* 0x0000000c0d0a723e */ /* 0x000fe200000010ff */
[----:B------:R-:W-:Y:S01]  /*6a60*/  FFMA R25, R49, R0, R25 ;  /* 0x0000000031197223 */ /* 0x000fe20000000019 */
[----:B------:R-:W-:Y:S01]  /*6a70*/  F2FP.BF16.F32.PACK_AB R11, R19, R14 ;  /* 0x0000000e130b723e */ /* 0x000fe200000010ff */
[----:B------:R-:W-:Y:S01]  /*6a80*/  FFMA R26, R49, R3, R26 ;  /* 0x00000003311a7223 */ /* 0x000fe2000000001a */
[----:B------:R-:W-:Y:S02]  /*6a90*/  LOP3.LUT R0, R77, 0xffff0000, RZ, 0xc0, !PT ;  /* 0xffff00004d007812 */ /* 0x000fe400078ec0ff */
[C---:B------:R-:W-:Y:S01]  /*6aa0*/  SHF.L.U32 R2, R78.reuse, 0x10, RZ ;  /* 0x000000104e027819 */ /* 0x040fe200000006ff */
[----:B------:R1:W-:Y:S01]  /*6ab0*/  STS.128 [R99+0x10], R8 ;  /* 0x0000100863007388 */ /* 0x0003e20000000c00 */
[----:B------:R-:W-:Y:S01]  /*6ac0*/  LOP3.LUT R3, R78, 0xffff0000, RZ, 0xc0, !PT ;  /* 0xffff00004e037812 */ /* 0x000fe200078ec0ff */
[----:B------:R-:W-:Y:S01]  /*6ad0*/  FFMA R31, R49, R0, R31 ;  /* 0x00000000311f7223 */ /* 0x000fe2000000001f */
[----:B------:R-:W-:Y:S01]  /*6ae0*/  SHF.L.U32 R4, R79, 0x10, RZ ;  /* 0x000000104f047819 */ /* 0x000fe200000006ff */
[----:B------:R-:W-:Y:S01]  /*6af0*/  FFMA R28, R49, R2, R28 ;  /* 0x00000002311c7223 */ /* 0x000fe2000000001c */
[----:B------:R-:W-:Y:S01]  /*6b00*/  F2FP.BF16.F32.PACK_AB R16, R17, R16 ;  /* 0x000000101110723e */ /* 0x000fe200000010ff */
[----:B------:R-:W-:Y:S01]  /*6b10*/  FFMA R29, R49, R3, R29 ;  /* 0x00000003311d7223 */ /* 0x000fe2000000001d */
[----:B------:R-:W-:Y:S01]  /*6b20*/  LOP3.LUT R5, R79, 0xffff0000, RZ, 0xc0, !PT ;  /* 0xffff00004f057812 */ /* 0x000fe200078ec0ff */
[----:B------:R-:W-:Y:S01]  /*6b30*/  FFMA R30, R49, R4, R30 ;  /* 0x00000004311e7223 */ /* 0x000fe2000000001e */
[----:B------:R-:W-:Y:S02]  /*6b40*/  F2FP.BF16.F32.PACK_AB R17, R23, R18 ;  /* 0x000000121711723e */ /* 0x000fe400000010ff */
[----:B------:R-:W-:Y:S01]  /*6b50*/  F2FP.BF16.F32.PACK_AB R18, R21, R20 ;  /* 0x000000141512723e */ /* 0x000fe200000010ff */
[----:B------:R-:W-:Y:S01]  /*6b60*/  FFMA R35, R49, R5, R35 ;  /* 0x0000000531237223 */ /* 0x000fe20000000023 */
[----:B------:R-:W-:Y:S02]  /*6b70*/  F2FP.BF16.F32.PACK_AB R19, R27, R22 ;  /* 0x000000161b13723e */ /* 0x000fe400000010ff */
[----:B------:R-:W-:Y:S02]  /*6b80*/  F2FP.BF16.F32.PACK_AB R24, R25, R24 ;  /* 0x000000181918723e */ /* 0x000fe400000010ff */
[----:B------:R-:W-:Y:S01]  /*6b90*/  F2FP.BF16.F32.PACK_AB R25, R31, R26 ;  /* 0x0000001a1f19723e */ /* 0x000fe200000010ff */
[----:B------:R1:W-:Y:S01]  /*6ba0*/  STS.128 [R98+0x20], R16 ;  /* 0x0000201062007388 */ /* 0x0003e20000000c00 */
[----:B------:R-:W-:Y:S02]  /*6bb0*/  F2FP.BF16.F32.PACK_AB R26, R29, R28 ;  /* 0x0000001c1d1a723e */ /* 0x000fe400000010ff */
[----:B------:R-:W-:Y:S05]  /*6bc0*/  F2FP.BF16.F32.PACK_AB R27, R35, R30 ;  /* 0x0000001e231b723e */ /* 0x000fea00000010ff */
[----:B------:R1:W-:Y:S01]  /*6bd0*/  STS.128 [R106+0x30], R24 ;  /* 0x000030186a007388 */ /* 0x0003e20000000c00 */
[----:B------:R-:W-:Y:S01]  /*6be0*/  @!PT LDS RZ, [RZ] ;  /* 0x00000000fffff984 */ /* 0x000fe20000000800 */
[----:B------:R-:W-:Y:S01]  /*6bf0*/  @!PT LDS RZ, [RZ] ;  /* 0x00000000fffff984 */ /* 0x000fe20000000800 */
[----:B------:R-:W-:Y:S01]  /*6c00*/  @!PT LDS RZ, [RZ] ;  /* 0x00000000fffff984 */ /* 0x000fe20000000800 */
[----:B------:R-:W-:Y:S01]  /*6c10*/  @!PT LDS RZ, [RZ] ;  /* 0x00000000fffff984 */ /* 0x000fe20000000800 */
[----:B------:R2:W-:Y:S07]  /*6c20*/  MEMBAR.ALL.CTA ;  /* 0x0000000000007992 */ /* 0x0005ee0000008000 */
[----:B--2---:R-:W2:Y:S02]  /*6c30*/  FENCE.VIEW.ASYNC.S ;  /* 0x00000000000073c6 */ /* 0x004ea40000000000 */
[----:B--2---:R-:W-:Y:S06]  /*6c40*/  BAR.SYNC.DEFER_BLOCKING 0x1, 0x80 ;  /* 0x0042000000007b1d */ /* 0x004fec0000010000 */
[----:B------:R-:W-:Y:S05]  /*6c50*/  @P0 BRA `(.L_x_109) ;  /* 0x0000000000280947 */ /* 0x000fea0003800000 */
[----:B------:R-:W-:Y:S02]  /*6c60*/  UIADD3 UR4, UPT, UPT, UR49, 0x200, URZ ;  /* 0x0000020031047890 */ /* 0x000fe4000fffe0ff */
[----:B------:R-:W-:Y:S01]  /*6c70*/  UIADD3 UR6, UP0, UPT, UR52, 0xa80, URZ ;  /* 0x00000a8034067890 */ /* 0x000fe2000ff1e0ff */
[----:B------:R-:W-:Y:S03]  /*6c80*/  UMOV UR43, UR36 ;  /* 0x00000024002b7c82 */ /* 0x000fe60008000000 */
[----:B------:R-:W-:Y:S01]  /*6c90*/  MOV R93, UR4 ;  /* 0x00000004005d7c02 */ /* 0x000fe20008000f00 */
[----:B------:R-:W-:Y:S03]  /*6ca0*/  UIADD3.X UR7, UPT, UPT, URZ, UR53, URZ, UP0, !UPT ;  /* 0x00000035ff077290 */ /* 0x000fe600087fe4ff */
[----:B------:R-:W-:Y:S11]  /*6cb0*/  R2UR UR40, R93 ;  /* 0x000000005d2872ca */ /* 0x000ff600000e0000 */
[----:B------:R-:W-:Y:S02]  /*6cc0*/  @!UPT UIADD3 URZ, UPT, UPT, URZ, URZ, URZ ;  /* 0x000000fffffff290 */ /* 0x000fe4000fffe0ff */
[----:B------:R2:W-:Y:S01]  /*6cd0*/  UTMASTG.3D [UR40], [UR6] ;  /* 0x00000028060073b5 */ /* 0x0005e20008010000 */
[----:B------:R0:W-:Y:S01]  /*6ce0*/  UTMACMDFLUSH ;  /* 0x00000000000079b7 */ /* 0x0001e20000000000 */
[----:B--2---:R-:W-:Y:S04]  /*6cf0*/  DEPBAR.LE SB0, 0x1 ;  /* 0x000080400000791a */ /* 0x004fe80000000000 */
.L_x_109:
[----:B------:R-:W-:Y:S05]  /*6d00*/  BSYNC.RECONVERGENT B0 ;  /* 0x0000000000007941 */ /* 0x000fea0003800200 */
.L_x_108:
[----:B------:R-:W-:Y:S01]  /*6d10*/  BAR.SYNC.DEFER_BLOCKING 0x1, 0x80 ;  /* 0x0042000000007b1d */ /* 0x000fe20000010000 */
[----:B------:R-:W-:Y:S01]  /*6d20*/  ISETP.NE.AND P1, PT, R107, RZ, PT ;  /* 0x000000ff6b00720c */ /* 0x000fe20003f25270 */
[----:B------:R-:W-:Y:S01]  /*6d30*/  UISETP.NE.AND UP0, UPT, UR50, URZ, UPT ;  /* 0x000000ff3200728c */ /* 0x000fe2000bf05270 */
[----:B------:R-:W-:Y:S11]  /*6d40*/  LEA R2, R65, UR49, 0x3 ;  /* 0x0000003141027c11 */ /* 0x000ff6000f8e18ff */
[----:B------:R-:W-:Y:S01]  /*6d50*/  @P1 SHF.L.U32 R3, R97, 0x1f, RZ ;  /* 0x0000001f61031819 */ /* 0x000fe200000006ff */
[----:B------:R-:W-:Y:S06]  /*6d60*/  BRA.U !UP0, `(.L_x_110) ;  /* 0x0000000108247547 */ /* 0x000fec000b800000 */
[----:B------:R-:W-:Y:S01]  /*6d70*/  IMAD.U32 R4, RZ, RZ, UR51 ;  /* 0x00000033ff047e24 */ /* 0x000fe2000f8e00ff */
[----:B------:R-:W-:Y:S01]  /*6d80*/  MOV R0, UR37 ;  /* 0x0000002500007c02 */ /* 0x000fe20008000f00 */
[----:B------:R-:W-:Y:S03]  /*6d90*/  UIADD3 UR51, UPT, UPT, UR51, 0x1, URZ ;  /* 0x0000000133337890 */ /* 0x000fe6000fffe0ff */
[----:B------:R-:W-:Y:S01]  /*6da0*/  @P1 LEA R4, R4, UR49, 0x3 ;  /* 0x0000003104041c11 */ /* 0x000fe2000f8e18ff */
[----:B------:R-:W-:Y:S04]  /*6db0*/  UISETP.NE.AND UP0, UPT, UR51, 0x4, UPT ;  /* 0x000000043300788c */ /* 0x000fe8000bf05270 */
[----:B------:R-:W-:Y:S01]  /*6dc0*/  @P1 VIADD R4, R4, 0x70 ;  /* 0x0000007004041836 */ /* 0x000fe20000000000 */
[----:B------:R-:W-:Y:S04]  /*6dd0*/  USEL UR51, UR51, URZ, UP0 ;  /* 0x000000ff33337287 */ /* 0x000fe80008000000 */
[----:B------:R-:W-:Y:S04]  /*6de0*/  @P1 PRMT R0, R0, 0x654, R4 ;  /* 0x0000065400001816 */ /* 0x000fe80000000004 */
[----:B------:R2:W-:Y:S04]  /*6df0*/  @P1 SYNCS.ARRIVE.TRANS64.RED.A1T0 RZ, [R0+URZ], RZ ;  /* 0x000000ff00ff19a7 */ /* 0x0005e800081004ff */
.L_x_110:
[----:B------:R-:W4:Y:S01]  /*6e00*/  @P1 SYNCS.PHASECHK.TRANS64.TRYWAIT P0, [R2+URZ+0x50], R3 ;  /* 0x00005003020015a7 */ /* 0x000f2200080011ff */
[----:B------:R-:W-:Y:S01]  /*6e10*/  BSSY B1, `(.L_x_111) ;  /* 0x0000016000017945 */ /* 0x000fe20003800000 */
[----:B----4-:R-:W-:Y:S03]  /*6e20*/  @P1 SEL R66, RZ, 0x1, !P0 ;  /* 0x00000001ff421807 */ /* 0x010fe60004000000 */
[----:B------:R-:W-:Y:S05]  /*6e30*/  @!P1 BRA `(.L_x_112) ;  /* 0x00000000004c9947 */ /* 0x000fea0003800000 */
[----:B------:R-:W-:Y:S01]  /*6e40*/  ISETP.NE.AND P0, PT, R66, RZ, PT ;  /* 0x000000ff4200720c */ /* 0x000fe20003f05270 */
[----:B------:R-:W-:Y:S01]  /*6e50*/  BSSY B0, `(.L_x_113) ;  /* 0x000000b000007945 */ /* 0x000fe20003800000 */
[----:B------:R-:W-:Y:S11]  /*6e60*/  ISETP.NE.AND P1, PT, R67, RZ, PT ;  /* 0x000000ff4300720c */ /* 0x000ff60003f25270 */
[----:B------:R-:W-:Y:S02]  /*6e70*/  @!UPT UIADD3 URZ, UPT, UPT, URZ, URZ, URZ ;  /* 0x000000fffffff290 */ /* 0x000fe4000fffe0ff */
[C---:B------:R-:W-:Y:S01]  /*6e80*/  @P1 IMAD R6, R65.reuse, 0x2000, R100 ;  /* 0x0000200041061824 */ /* 0x040fe200078e0264 */
[C---:B------:R-:W-:Y:S01]  /*6e90*/  @P1 LEA R4, R65.reuse, R98, 0xd ;  /* 0x0000006241041211 */ /* 0x040fe200078e68ff */
[C---:B------:R-:W-:Y:S02]  /*6ea0*/  @P1 IMAD R5, R65.reuse, 0x2000, R99 ;  /* 0x0000200041051824 */ /* 0x040fe400078e0263 */
[----:B------:R-:W-:Y:S01]  /*6eb0*/  @P1 IMAD R3, R65, 0x2000, R106 ;  /* 0x0000200041031824 */ /* 0x000fe200078e026a */
[----:B------:R-:W-:Y:S06]  /*6ec0*/  @P0 BRA `(.L_x_114) ;  /* 0x00000000000c0947 */ /* 0x000fec0003800000 */
[----:B--2---:R-:W-:Y:S04]  /*6ed0*/  SHF.L.U32 R0, R97, 0x1f, RZ ;  /* 0x0000001f61007819 */ /* 0x004fe800000006ff */
[----:B------:R-:W2:Y:S02]  /*6ee0*/  SYNCS.PHASECHK.TRANS64.TRYWAIT P0, [R2+URZ+0x50], R0 ;  /* 0x00005000020075a7 */ /* 0x000ea400080011ff */
[----:B--2---:R-:W-:Y:S05]  /*6ef0*/  @!P0 BRA `(.L_x_115) ;  /* 0x0000003000548947 */ /* 0x004fea0003800000 */
.L_x_114:
[----:B------:R-:W-:Y:S05]  /*6f00*/  BSYNC B0 ;  /* 0x0000000000007941 */ /* 0x000fea0003800000 */
.L_x_113:
[----:B------:R-:W-:Y:S02]  /*6f10*/  ISETP.NE.AND P0, PT, R67, RZ, PT ;  /* 0x000000ff4300720c */ /* 0x000fe40003f05270 */
[----:B------:R-:W-:Y:S11]  /*6f20*/  IADD3 R65, PT, PT, R65, 0x1, RZ ;  /* 0x0000000141417810 */ /* 0x000ff60007ffe0ff */
[----:B------:R4:W1:Y:S04]  /*6f30*/  @P0 LDS.128 R56, [R6] ;  /* 0x0000000006380984 */ /* 0x0008680000000c00 */
[----:B------:R4:W1:Y:S04]  /*6f40*/  @P0 LDS.128 R60, [R5+0x10] ;  /* 0x00001000053c0984 */ /* 0x0008680000000c00 */
[----:B------:R4:W1:Y:S04]  /*6f50*/  @P0 LDS.128 R68, [R4+0x20] ;  /* 0x0000200004440984 */ /* 0x0008680000000c00 */
[----:B------:R4:W1:Y:S02]  /*6f60*/  @P0 LDS.128 R76, [R3+0x30] ;  /* 0x00003000034c0984 */ /* 0x0008640000000c00 */
.L_x_112:
[----:B------:R-:W-:Y:S05]  /*6f70*/  BSYNC B1 ;  /* 0x0000000000017941 */ /* 0x000fea0003800000 */
.L_x_111:
[----:B--2---:R-:W-:Y:S05]  /*6f80*/  VIADD R0, R48, 0x20 ;  /* 0x0000002030007836 */ /* 0x004fea0000000000 */
[----:B------:R-:W-:Y:S04]  /*6f90*/  SHF.R.U32.HI R0, RZ, 0x15, R0 ;  /* 0x00000015ff007819 */ /* 0x000fe80000011600 */
[----:B------:R-:W-:Y:S11]  /*6fa0*/  LOP3.LUT P0, RZ, R0, 0x3, R92, 0x48, !PT ;  /* 0x0000000300ff7812 */ /* 0x000ff6000780485c */
[----:B------:R-:W-:Y:S02]  /*6fb0*/  @!UPT UIADD3 URZ, UPT, UPT, URZ, URZ, URZ ;  /* 0x000000fffffff290 */ /* 0x000fe4000fffe0ff */
[----:B------:R-:W-:Y:S05]  /*6fc0*/  @!P0 BRA `(.L_x_116) ;  /* 0x0000000000408947 */ /* 0x000fea0003800000 */
[----:B------:R-:W2:Y:S01]  /*6fd0*/  LDCU.64 UR8, c[0x4][0x70] ;  /* 0x01000e00ff0877ac */ /* 0x000ea20008000a00 */
[----:B----4-:R-:W-:Y:S01]  /*6fe0*/  MOV R3, 0x0 ;  /* 0x0000000000037802 */ /* 0x010fe20000000f00 */
[----:B------:R-:W-:Y:S02]  /*6ff0*/  HFMA2 R12, -RZ, RZ, 0, 5.9604644775390625e-08 ;  /* 0x00000001ff0c7431 */ /* 0x000fe400000001ff */
[----:B-1----:R-:W-:Y:S02]  /*7000*/  IMAD.MOV.U32 R8, RZ, RZ, 0x192 ;  /* 0x00000192ff087424 */ /* 0x002fe400078e00ff */
[----:B------:R-:W-:Y:S01]  /*7010*/  IMAD.MOV.U32 R13, RZ, RZ, RZ ;  /* 0x000000ffff0d7224 */ /* 0x000fe200078e00ff */
[----:B------:R-:W1:Y:S01]  /*7020*/  LDCU.64 UR6, c[0x4][0x78] ;  /* 0x01000f00ff0677ac */ /* 0x000e620008000a00 */
[----:B------:R-:W4:Y:S01]  /*7030*/  LDC.64 R2, c[0x4][R3] ;  /* 0x0100000003027b82 */ /* 0x000f220000000a00 */
[----:B------:R-:W5:Y:S01]  /*7040*/  LDCU.64 UR4, c[0x4][0x10] ;  /* 0x01000200ff0477ac */ /* 0x000f620008000a00 */
[----:B--2---:R-:W-:Y:S01]  /*7050*/  MOV R5, UR9 ;  /* 0x0000000900057c02 */ /* 0x004fe20008000f00 */
[----:B------:R-:W-:Y:S01]  /*7060*/  IMAD.U32 R4, RZ, RZ, UR8 ;  /* 0x00000008ff047e24 */ /* 0x000fe2000f8e00ff */
[----:B-1----:R-:W-:Y:S01]  /*7070*/  MOV R7, UR7 ;  /* 0x0000000700077c02 */ /* 0x002fe20008000f00 */
[----:B------:R-:W-:Y:S01]  /*7080*/  IMAD.U32 R6, RZ, RZ, UR6 ;  /* 0x00000006ff067e24 */ /* 0x000fe2000f8e00ff */
[----:B-----5:R-:W-:Y:S01]  /*7090*/  MOV R11, UR5 ;  /* 0x00000005000b7c02 */ /* 0x020fe20008000f00 */
[----:B------:R-:W-:Y:S02]  /*70a0*/  IMAD.U32 R10, RZ, RZ, UR4 ;  /* 0x00000004ff0a7e24 */ /* 0x000fe4000f8e00ff */
[----:B------:R-:W-:Y:S07]  /*70b0*/  LEPC R20, `(.L_x_116) ;  /* 0x000000001014794e */ /* 0x000fee0000000000 */
[----:B---34-:R-:W-:Y:S05]  /*70c0*/  CALL.ABS.NOINC R2 ;  /* 0x0000000002007343 */ /* 0x018fea0003c00000 */
.L_x_116:
[----:B------:R-:W-:Y:S01]  /*70d0*/  ISETP.NE.AND P6, PT, R107, RZ, PT ;  /* 0x000000ff6b00720c */ /* 0x000fe20003fc5270 */
[----:B------:R-:W-:Y:S05]  /*70e0*/  WARPSYNC.ALL ;  /* 0x0000000000007948 */ /* 0x000fea0003800000 */
[----:B------:R-:W-:Y:S01]  /*70f0*/  R2UR UR4, R48 ;  /* 0x00000000300472ca */ /* 0x000fe200000e0000 */
[----:B------:R-:W-:Y:S01]  /*7100*/  BSSY.RECONVERGENT B0, `(.L_x_117) ;  /* 0x000008f000007945 */ /* 0x000fe20003800200 */
[----:B------:R-:W-:Y:S02]  /*7110*/  MOV R50, UR51 ;  /* 0x0000003300327c02 */ /* 0x000fe40008000f00 */
[----:B-1--4-:R-:W-:Y:S02]  /*7120*/  SHF.L.U32 R3, R56, 0x10, RZ ;  /* 0x0000001038037819 */ /* 0x012fe400000006ff */
[----:B------:R-:W-:Y:S02]  /*7130*/  MOV R72, UR37 ;  /* 0x0000002500487c02 */ /* 0x000fe40008000f00 */
[----:B------:R-:W-:Y:S02]  /*7140*/  @P6 LEA R50, R50, UR49, 0x3 ;  /* 0x0000003132326c11 */ /* 0x000fe4000f8e18ff */
[C---:B------:R-:W-:Y:S02]  /*7150*/  LOP3.LUT R51, R57.reuse, 0xffff0000, RZ, 0xc0, !PT ;  /* 0xffff000039337812 */ /* 0x040fe400078ec0ff */
[----:B------:R-:W-:Y:S01]  /*7160*/  @P6 IADD3 R50, PT, PT, R50, 0x70, RZ ;  /* 0x0000007032326810 */ /* 0x000fe20007ffe0ff */
[----:B------:R-:W1:Y:S01]  /*7170*/  LDTM.x32 R4, tmem[UR4+0x20] ;  /* 0x00002004000479ee */ /* 0x000e6200082c0000 */
[----:B------:R-:W-:Y:S02]  /*7180*/  ISETP.NE.AND P0, PT, R102, RZ, PT ;  /* 0x000000ff6600720c */ /* 0x000fe40003f05270 */
[----:B------:R-:W-:Y:S02]  /*7190*/  @P6 PRMT R72, R72, 0x654, R50 ;  /* 0x0000065448486816 */ /* 0x000fe40000000032 */
[----:B------:R-:W-:Y:S01]  /*71a0*/  SHF.L.U32 R50, R57, 0x10, RZ ;  /* 0x0000001039327819 */ /* 0x000fe200000006ff */
[C---:B-1----:R-:W-:Y:S01]  /*71b0*/  FMUL R0, R47.reuse, R4 ;  /* 0x000000042f007220 */ /* 0x042fe20000400000 */
[----:B------:R-:W-:Y:S01]  /*71c0*/  LOP3.LUT R4, R56, 0xffff0000, RZ, 0xc0, !PT ;  /* 0xffff000038047812 */ /* 0x000fe200078ec0ff */
[C---:B------:R-:W-:Y:S01]  /*71d0*/  FMUL R2, R47.reuse, R5 ;  /* 0x000000052f027220 */ /* 0x040fe20000400000 */
[----:B------:R-:W-:Y:S01]  /*71e0*/  FMUL R7, R47, R7 ;  /* 0x000000072f077220 */ /* 0x000fe20000400000 */
[----:B------:R-:W-:Y:S01]  /*71f0*/  FFMA R0, R49, R3, R0 ;  /* 0x0000000331007223 */ /* 0x000fe20000000000 */
[----:B------:R-:W-:Y:S01]  /*7200*/  FMUL R3, R47, R6 ;  /* 0x000000062f037220 */ /* 0x000fe20000400000 */
[----:B------:R-:W-:Y:S01]  /*7210*/  FFMA R2, R49, R4, R2 ;  /* 0x0000000431027223 */ /* 0x000fe20000000002 */
[C---:B------:R-:W-:Y:S01]  /*7220*/  FMUL R4, R47.reuse, R8 ;  /* 0x000000082f047220 */ /* 0x040fe20000400000 */
[C---:B------:R-:W-:Y:S01]  /*7230*/  FMUL R8, R47.reuse, R12 ;  /* 0x0000000c2f087220 */ /* 0x040fe20000400000 */
[C---:B------:R-:W-:Y:S01]  /*7240*/  FMUL R12, R47.reuse, R16 ;  /* 0x000000102f0c7220 */ /* 0x040fe20000400000 */
[C---:B------:R-:W-:Y:S01]  /*7250*/  FMUL R16, R47.reuse, R20 ;  /* 0x000000142f107220 */ /* 0x040fe20000400000 */
[----:B------:R-:W-:Y:S01]  /*7260*/  F2FP.BF16.F32.PACK_AB R52, R2, R0 ;  /* 0x000000000234723e */ /* 0x000fe200000010ff */
[C---:B------:R-:W-:Y:S01]  /*7270*/  FMUL R20, R47.reuse, R24 ;  /* 0x000000182f147220 */ /* 0x040fe20000400000 */
[C---:B------:R-:W-:Y:S01]  /*7280*/  LOP3.LUT R0, R58.reuse, 0xffff0000, RZ, 0xc0, !PT ;  /* 0xffff00003a007812 */ /* 0x040fe200078ec0ff */
[----:B------:R-:W-:Y:S01]  /*7290*/  FMUL R24, R47, R28 ;  /* 0x0000001c2f187220 */ /* 0x000fe20000400000 */
[----:B------:R-:W-:Y:S01]  /*72a0*/  SHF.L.U32 R2, R59, 0x10, RZ ;  /* 0x000000103b027819 */ /* 0x000fe200000006ff */
[C---:B------:R-:W-:Y:S01]  /*72b0*/  FMUL R28, R47.reuse, R32 ;  /* 0x000000202f1c7220 */ /* 0x040fe20000400000 */
[----:B------:R-:W-:Y:S01]  /*72c0*/  SHF.L.U32 R32, R58, 0x10, RZ ;  /* 0x000000103a207819 */ /* 0x000fe200000006ff */
[----:B------:R-:W-:Y:S01]  /*72d0*/  FMUL R5, R47, R9 ;  /* 0x000000092f057220 */ /* 0x000fe20000400000 */
[C---:B------:R-:W-:Y:S01]  /*72e0*/  FFMA R3, R49.reuse, R50, R3 ;  /* 0x0000003231037223 */ /* 0x040fe20000000003 */
[----:B------:R-:W-:Y:S01]  /*72f0*/  FFMA R7, R49, R51, R7 ;  /* 0x0000003331077223 */ /* 0x000fe20000000007 */
[----:B------:R-:W-:Y:S01]  /*7300*/  FMUL R6, R47, R10 ;  /* 0x0000000a2f067220 */ /* 0x000fe20000400000 */
[----:B------:R-:W-:Y:S01]  /*7310*/  FFMA R4, R49, R32, R4 ;  /* 0x0000002031047223 */ /* 0x000fe20000000004 */
[----:B------:R-:W-:Y:S01]  /*7320*/  LOP3.LUT R32, R59, 0xffff0000, RZ, 0xc0, !PT ;  /* 0xffff00003b207812 */ /* 0x000fe200078ec0ff */
[----:B------:R-:W-:Y:S01]  /*7330*/  FFMA R5, R49, R0, R5 ;  /* 0x0000000031057223 */ /* 0x000fe20000000005 */
[C---:B------:R-:W-:Y:S01]  /*7340*/  SHF.L.U32 R0, R60.reuse, 0x10, RZ ;  /* 0x000000103c007819 */ /* 0x040fe200000006ff */
[----:B------:R-:W-:Y:S01]  /*7350*/  FMUL R11, R47, R11 ;  /* 0x0000000b2f0b7220 */ /* 0x000fe20000400000 */
[----:B------:R-:W-:Y:S01]  /*7360*/  F2FP.BF16.F32.PACK_AB R53, R7, R3 ;  /* 0x000000030735723e */ /* 0x000fe200000010ff */
[C---:B------:R-:W-:Y:S01]  /*7370*/  FFMA R6, R49.reuse, R2, R6 ;  /* 0x0000000231067223 */ /* 0x040fe20000000006 */
[----:B------:R-:W-:Y:S01]  /*7380*/  LOP3.LUT R2, R60, 0xffff0000, RZ, 0xc0, !PT ;  /* 0xffff00003c027812 */ /* 0x000fe200078ec0ff */
[----:B------:R-:W-:Y:S01]  /*7390*/  FFMA R11, R49, R32, R11 ;  /* 0x00000020310b7223 */ /* 0x000fe2000000000b */
[----:B------:R-:W-:Y:S01]  /*73a0*/  SHF.L.U32 R3, R61, 0x10, RZ ;  /* 0x000000103d037819 */ /* 0x000fe200000006ff */
[----:B------:R-:W-:Y:S01]  /*73b0*/  FFMA R8, R49, R0, R8 ;  /* 0x0000000031087223 */ /* 0x000fe20000000008 */
[----:B------:R-:W-:Y:S01]  /*73c0*/  LOP3.LUT R0, R61, 0xffff0000, RZ, 0xc0, !PT ;  /* 0xffff00003d007812 */ /* 0x000fe200078ec0ff */
[----:B------:R-:W-:Y:S01]  /*73d0*/  FMUL R9, R47, R13 ;  /* 0x0000000d2f097220 */ /* 0x000fe20000400000 */
[----:B------:R-:W-:Y:S01]  /*73e0*/  F2FP.BF16.F32.PACK_AB R54, R5, R4 ;  /* 0x000000040536723e */ /* 0x000fe200000010ff */
[----:B------:R-:W-:Y:S01]  /*73f0*/  FMUL R10, R47, R14 ;  /* 0x0000000e2f0a7220 */ /* 0x000fe20000400000 */
[----:B------:R-:W-:Y:S01]  /*7400*/  F2FP.BF16.F32.PACK_AB R55, R11, R6 ;  /* 0x000000060b37723e */ /* 0x000fe200000010ff */
[----:B------:R-:W-:Y:S01]  /*7410*/  FMUL R15, R47, R15 ;  /* 0x0000000f2f0f7220 */ /* 0x000fe20000400000 */
[----:B------:R-:W-:Y:S01]  /*7420*/  SHF.L.U32 R4, R77, 0x10, RZ ;  /* 0x000000104d047819 */ /* 0x000fe200000006ff */
[C---:B------:R-:W-:Y:S01]  /*7430*/  FFMA R9, R49.reuse, R2, R9 ;  /* 0x0000000231097223 */ /* 0x040fe20000000009 */
[C---:B------:R-:W-:Y:S01]  /*7440*/  SHF.L.U32 R2, R62.reuse, 0x10, RZ ;  /* 0x000000103e027819 */ /* 0x040fe200000006ff */
[C---:B------:R-:W-:Y:S01]  /*7450*/  FFMA R10, R49.reuse, R3, R10 ;  /* 0x00000003310a7223 */ /* 0x040fe2000000000a */
[----:B------:R-:W-:Y:S01]  /*7460*/  LOP3.LUT R3, R62, 0xffff0000, RZ, 0xc0, !PT ;  /* 0xffff00003e037812 */ /* 0x000fe200078ec0ff */
[----:B------:R-:W-:Y:S01]  /*7470*/  FFMA R15, R49, R0, R15 ;  /* 0x00000000310f7223 */ /* 0x000fe2000000000f */
[----:B------:R-:W-:Y:S01]  /*7480*/  SHF.L.U32 R0, R63, 0x10, RZ ;  /* 0x000000103f007819 */ /* 0x000fe200000006ff */
[----:B------:R-:W-:Y:S01]  /*7490*/  FMUL R13, R47, R17 ;  /* 0x000000112f0d7220 */ /* 0x000fe20000400000 */
[----:B------:R-:W-:Y:S01]  /*74a0*/  F2FP.BF16.F32.PACK_AB R8, R9, R8 ;  /* 0x000000080908723e */ /* 0x000fe200000010ff */
[----:B------:R-:W-:Y:S01]  /*74b0*/  FMUL R14, R47, R18 ;  /* 0x000000122f0e7220 */ /* 0x000fe20000400000 */
[----:B------:R-:W-:Y:S01]  /*74c0*/  F2FP.BF16.F32.PACK_AB R9, R15, R10 ;  /* 0x0000000a0f09723e */ /* 0x000fe200000010ff */
[----:B------:R-:W-:Y:S01]  /*74d0*/  FFMA R12, R49, R2, R12 ;  /* 0x00000002310c7223 */ /* 0x000fe2000000000c */
[----:B------:R-:W-:Y:S01]  /*74e0*/  LOP3.LUT R2, R63, 0xffff0000, RZ, 0xc0, !PT ;  /* 0xffff00003f027812 */ /* 0x000fe200078ec0ff */
[----:B------:R-:W-:Y:S01]  /*74f0*/  FFMA R13, R49, R3, R13 ;  /* 0x00000003310d7223 */ /* 0x000fe2000000000d */
[----:B------:R-:W-:Y:S01]  /*7500*/  SHF.L.U32 R3, R69, 0x10, RZ ;  /* 0x0000001045037819 */ /* 0x000fe200000006ff */
[----:B------:R-:W-:Y:S01]  /*7510*/  FFMA R14, R49, R0, R14 ;  /* 0x00000000310e7223 */ /* 0x000fe2000000000e */
[C---:B------:R-:W-:Y:S01]  /*7520*/  SHF.L.U32 R0, R68.reuse, 0x10, RZ ;  /* 0x0000001044007819 */ /* 0x040fe200000006ff */
[----:B------:R-:W-:Y:S01]  /*7530*/  FMUL R19, R47, R19 ;  /* 0x000000132f137220 */ /* 0x000fe20000400000 */
[----:B------:R-:W-:Y:S01]  /*7540*/  F2FP.BF16.F32.PACK_AB R10, R13, R12 ;  /* 0x0000000c0d0a723e */ /* 0x000fe200000010ff */
[----:B------:R-:W-:Y:S01]  /*7550*/  FMUL R17, R47, R21 ;  /* 0x000000152f117220 */ /* 0x000fe20000400000 */
[----:B------:R-:W-:Y:S01]  /*7560*/  LOP3.LUT R5, R79, 0xffff0000, RZ, 0xc0, !PT ;  /* 0xffff00004f057812 */ /* 0x000fe200078ec0ff */
[C---:B------:R-:W-:Y:S01]  /*7570*/  FFMA R19, R49.reuse, R2, R19 ;  /* 0x0000000231137223 */ /* 0x040fe20000000013 */
[----:B------:R-:W-:Y:S01]  /*7580*/  LOP3.LUT R2, R68, 0xffff0000, RZ, 0xc0, !PT ;  /* 0xffff000044027812 */ /* 0x000fe200078ec0ff */
[----:B------:R1:W-:Y:S01]  /*7590*/  STS.128 [R100+0x2000], R52 ;  /* 0x0020003464007388 */ /* 0x0003e20000000c00 */
[----:B------:R-:W-:Y:S01]  /*75a0*/  FFMA R16, R49, R0, R16 ;  /* 0x0000000031107223 */ /* 0x000fe20000000010 */
[----:B------:R-:W-:Y:S01]  /*75b0*/  LOP3.LUT R0, R69, 0xffff0000, RZ, 0xc0, !PT ;  /* 0xffff000045007812 */ /* 0x000fe200078ec0ff */
[----:B------:R-:W-:Y:S01]  /*75c0*/  FMUL R18, R47, R22 ;  /* 0x000000162f127220 */ /* 0x000fe20000400000 */
[----:B------:R-:W-:Y:S01]  /*75d0*/  F2FP.BF16.F32.PACK_AB R11, R19, R14 ;  /* 0x0000000e130b723e */ /* 0x000fe200000010ff */
[----:B------:R-:W-:Y:S01]  /*75e0*/  FMUL R23, R47, R23 ;  /* 0x000000172f177220 */ /* 0x000fe20000400000 */
[C---:B------:R-:W-:Y:S01]  /*75f0*/  FFMA R17, R49.reuse, R2, R17 ;  /* 0x0000000231117223 */ /* 0x040fe20000000011 */
[C---:B------:R-:W-:Y:S01]  /*7600*/  SHF.L.U32 R2, R70.reuse, 0x10, RZ ;  /* 0x0000001046027819 */ /* 0x040fe200000006ff */
[----:B------:R-:W-:Y:S01]  /*7610*/  FFMA R18, R49, R3, R18 ;  /* 0x0000000331127223 */ /* 0x000fe20000000012 */
[----:B------:R-:W-:Y:S01]  /*7620*/  SHF.L.U32 R3, R71, 0x10, RZ ;  /* 0x0000001047037819 */ /* 0x000fe200000006ff */
[----:B------:R1:W-:Y:S01]  /*7630*/  STS.128 [R99+0x2010], R8 ;  /* 0x0020100863007388 */ /* 0x0003e20000000c00 */
[----:B------:R-:W-:Y:S01]  /*7640*/  F2FP.BF16.F32.PACK_AB R16, R17, R16 ;  /* 0x000000101110723e */ /* 0x000fe200000010ff */
[----:B------:R-:W-:Y:S01]  /*7650*/  FFMA R23, R49, R0, R23 ;  /* 0x0000000031177223 */ /* 0x000fe20000000017 */
[----:B------:R-:W-:Y:S01]  /*7660*/  LOP3.LUT R0, R70, 0xffff0000, RZ, 0xc0, !PT ;  /* 0xffff000046007812 */ /* 0x000fe200078ec0ff */
[C---:B------:R-:W-:Y:S01]  /*7670*/  FMUL R21, R47.reuse, R25 ;  /* 0x000000192f157220 */ /* 0x040fe20000400000 */
[----:B------:R-:W-:Y:S01]  /*7680*/  FMUL R22, R47, R26 ;  /* 0x0000001a2f167220 */ /* 0x000fe20000400000 */
[C---:B------:R-:W-:Y:S01]  /*7690*/  FFMA R20, R49.reuse, R2, R20 ;  /* 0x0000000231147223 */ /* 0x040fe20000000014 */
[C---:B------:R-:W-:Y:S01]  /*76a0*/  SHF.L.U32 R2, R76.reuse, 0x10, RZ ;  /* 0x000000104c027819 */ /* 0x040fe200000006ff */
[----:B------:R-:W-:Y:S01]  /*76b0*/  FFMA R21, R49, R0, R21 ;  /* 0x0000000031157223 */ /* 0x000fe20000000015 */
[----:B------:R-:W-:Y:S01]  /*76c0*/  LOP3.LUT R0, R71, 0xffff0000, RZ, 0xc0, !PT ;  /* 0xffff000047007812 */ /* 0x000fe200078ec0ff */
[----:B------:R-:W-:Y:S01]  /*76d0*/  FFMA R22, R49, R3, R22 ;  /* 0x0000000331167223 */ /* 0x000fe20000000016 */
[C---:B------:R-:W-:Y:S01]  /*76e0*/  FMUL R27, R47.reuse, R27 ;  /* 0x0000001b2f1b7220 */ /* 0x040fe20000400000 */
[----:B------:R-:W-:Y:S01]  /*76f0*/  LOP3.LUT R3, R76, 0xffff0000, RZ, 0xc0, !PT ;  /* 0xffff00004c037812 */ /* 0x000fe200078ec0ff */
[C---:B------:R-:W-:Y:S01]  /*7700*/  FMUL R25, R47.reuse, R29 ;  /* 0x0000001d2f197220 */ /* 0x040fe20000400000 */
[----:B------:R-:W-:Y:S01]  /*7710*/  FMUL R26, R47, R30 ;  /* 0x0000001e2f1a7220 */ /* 0x000fe20000400000 */
[C---:B------:R-:W-:Y:S01]  /*7720*/  FFMA R27, R49.reuse, R0, R27 ;  /* 0x00000000311b7223 */ /* 0x040fe2000000001b */
[----:B------:R-:W-:Y:S01]  /*7730*/  FFMA R24, R49, R2, R24 ;  /* 0x0000000231187223 */ /* 0x000fe20000000018 */
[----:B------:R-:W-:Y:S01]  /*7740*/  LOP3.LUT R0, R77, 0xffff0000, RZ, 0xc0, !PT ;  /* 0xffff00004d007812 */ /* 0x000fe200078ec0ff */
[----:B------:R-:W-:Y:S01]  /*7750*/  FFMA R25, R49, R3, R25 ;  /* 0x0000000331197223 */ /* 0x000fe20000000019 */
[----:B------:R-:W-:Y:S01]  /*7760*/  FMUL R31, R47, R31 ;  /* 0x0000001f2f1f7220 */ /* 0x000fe20000400000 */
[C---:B------:R-:W-:Y:S01]  /*7770*/  SHF.L.U32 R2, R78.reuse, 0x10, RZ ;  /* 0x000000104e027819 */ /* 0x040fe200000006ff */
[----:B------:R-:W-:Y:S01]  /*7780*/  FFMA R26, R49, R4, R26 ;  /* 0x00000004311a7223 */ /* 0x000fe2000000001a */
[----:B------:R-:W-:Y:S01]  /*7790*/  LOP3.LUT R3, R78, 0xffff0000, RZ, 0xc0, !PT ;  /* 0xffff00004e037812 */ /* 0x000fe200078ec0ff */
[----:B------:R-:W-:Y:S01]  /*77a0*/  FMUL R29, R47, R33 ;  /* 0x000000212f1d7220 */ /* 0x000fe20000400000 */
[----:B------:R-:W-:Y:S01]  /*77b0*/  SHF.L.U32 R4, R79, 0x10, RZ ;  /* 0x000000104f047819 */ /* 0x000fe200000006ff */
[----:B------:R-:W-:Y:S01]  /*77c0*/  FMUL R30, R47, R34 ;  /* 0x000000222f1e7220 */ /* 0x000fe20000400000 */
[----:B------:R-:W-:Y:S01]  /*77d0*/  F2FP.BF16.F32.PACK_AB R17, R23, R18 ;  /* 0x000000121711723e */ /* 0x000fe200000010ff */
[----:B------:R-:W-:Y:S01]  /*77e0*/  FFMA R31, R49, R0, R31 ;  /* 0x00000000311f7223 */ /* 0x000fe2000000001f */
[----:B------:R-:W-:Y:S01]  /*77f0*/  FMUL R35, R47, R35 ;  /* 0x000000232f237220 */ /* 0x000fe20000400000 */
[----:B------:R-:W-:Y:S01]  /*7800*/  F2FP.BF16.F32.PACK_AB R18, R21, R20 ;  /* 0x000000141512723e */ /* 0x000fe200000010ff */
[----:B------:R-:W-:Y:S01]  /*7810*/  FFMA R28, R49, R2, R28 ;  /* 0x00000002311c7223 */ /* 0x000fe2000000001c */
[----:B------:R-:W-:Y:S01]  /*7820*/  F2FP.BF16.F32.PACK_AB R19, R27, R22 ;  /* 0x000000161b13723e */ /* 0x000fe200000010ff */
[C---:B------:R-:W-:Y:S01]  /*7830*/  FFMA R29, R49.reuse, R3, R29 ;  /* 0x00000003311d7223 */ /* 0x040fe2000000001d */
[C---:B------:R-:W-:Y:S01]  /*7840*/  FFMA R30, R49.reuse, R4, R30 ;  /* 0x00000004311e7223 */ /* 0x040fe2000000001e */
[----:B------:R-:W-:Y:S01]  /*7850*/  FFMA R35, R49, R5, R35 ;  /* 0x0000000531237223 */ /* 0x000fe20000000023 */
[----:B------:R-:W-:Y:S01]  /*7860*/  F2FP.BF16.F32.PACK_AB R24, R25, R24 ;  /* 0x000000181918723e */ /* 0x000fe200000010ff */
[----:B------:R1:W-:Y:S01]  /*7870*/  STS.128 [R98+0x2020], R16 ;  /* 0x0020201062007388 */ /* 0x0003e20000000c00 */
[----:B------:R-:W-:Y:S02]  /*7880*/  F2FP.BF16.F32.PACK_AB R25, R31, R26 ;  /* 0x0000001a1f19723e */ /* 0x000fe400000010ff */
[----:B------:R-:W-:Y:S02]  /*7890*/  F2FP.BF16.F32.PACK_AB R26, R29, R28 ;  /* 0x0000001c1d1a723e */ /* 0x000fe400000010ff */
[----:B------:R-:W-:Y:S02]  /*78a0*/  F2FP.BF16.F32.PACK_AB R27, R35, R30 ;  /* 0x0000001e231b723e */ /* 0x000fe400000010ff */
[----:B------:R-:W-:Y:S02]  /*78b0*/  LEA R0, R65, UR49, 0x3 ;  /* 0x0000003141007c11 */ /* 0x000fe4000f8e18ff */
[----:B------:R-:W-:Y:S01]  /*78c0*/  @P6 SHF.L.U32 R2, R97, 0x1f, RZ ;  /* 0x0000001f61026819 */ /* 0x000fe200000006ff */
        /* <DEDUP_REMOVED lines=9> */
[----:B------:R-:W-:Y:S02]  /*7960*/  UIADD3 UR8, UP0, UPT, UR52, 0xa80, URZ ;  /* 0x00000a8034087890 */ /* 0x000fe4000ff1e0ff */
[----:B------:R-:W-:Y:S02]  /*7970*/  UIADD3 UR5, UPT, UPT, UR41, 0x20, URZ ;  /* 0x0000002029057890 */ /* 0x000fe4000fffe0ff */
[----:B------:R-:W-:Y:S02]  /*7980*/  UIADD3 UR4, UPT, UPT, UR49, 0x2200, URZ ;  /* 0x0000220031047890 */ /* 0x000fe4000fffe0ff */
[----:B------:R-:W-:Y:S01]  /*7990*/  UIADD3.X UR9, UPT, UPT, URZ, UR53, URZ, UP0, !UPT ;  /* 0x00000035ff097290 */ /* 0x000fe200087fe4ff */
[----:B------:R-:W-:Y:S01]  /*79a0*/  UMOV UR6, UR42 ;  /* 0x0000002a00067c82 */ /* 0x000fe20008000000 */
[----:B------:R-:W-:Y:S07]  /*79b0*/  UMOV UR7, UR36 ;  /* 0x0000002400077c82 */ /* 0x000fee0008000000 */
[----:B------:R2:W-:Y:S01]  /*79c0*/  UTMASTG.3D [UR4], [UR8] ;  /* 0x00000004080073b5 */ /* 0x0005e20008010000 */
[----:B------:R0:W-:Y:S01]  /*79d0*/  UTMACMDFLUSH ;  /* 0x00000000000079b7 */ /* 0x0001e20000000000 */
[----:B--2---:R-:W-:Y:S04]  /*79e0*/  DEPBAR.LE SB0, 0x1 ;  /* 0x000080400000791a */ /* 0x004fe80000000000 */
.L_x_118:
[----:B------:R-:W-:Y:S05]  /*79f0*/  BSYNC.RECONVERGENT B0 ;  /* 0x0000000000007941 */ /* 0x000fea0003800200 */
.L_x_117:
[----:B------:R-:W-:Y:S01]  /*7a00*/  BAR.SYNC.DEFER_BLOCKING 0x1, 0x80 ;  /* 0x0042000000007b1d */ /* 0x000fe20000010000 */
[----:B------:R-:W-:Y:S04]  /*7a10*/  UIADD3 UR40, UPT, UPT, UR51, 0x1, URZ ;  /* 0x0000000133287890 */ /* 0x000fe8000fffe0ff */
[----:B------:R-:W-:Y:S04]  /*7a20*/  UISETP.NE.AND UP0, UPT, UR40, 0x4, UPT ;  /* 0x000000042800788c */ /* 0x000fe8000bf05270 */
[----:B------:R-:W-:Y:S01]  /*7a30*/  USEL UR40, UR40, URZ, UP0 ;  /* 0x000000ff28287287 */ /* 0x000fe20008000000 */
[----:B------:R2:W-:Y:S01]  /*7a40*/  @P6 SYNCS.ARRIVE.TRANS64.RED.A1T0 RZ, [R72+URZ], RZ ;  /* 0x000000ff48ff69a7 */ /* 0x0005e200081004ff */
[----:B------:R-:W-:Y:S01]  /*7a50*/  BSSY B1, `(.L_x_119) ;  /* 0x0000017000017945 */ /* 0x000fe20003800000 */
[----:B------:R-:W4:Y:S02]  /*7a60*/  @P6 SYNCS.PHASECHK.TRANS64.TRYWAIT P0, [R0+URZ+0x50], R2 ;  /* 0x00005002000065a7 */ /* 0x000f2400080011ff */
[----:B----4-:R-:W-:Y:S01]  /*7a70*/  @P6 SEL R66, RZ, 0x1, !P0 ;  /* 0x00000001ff426807 */ /* 0x010fe20004000000 */
[----:B--2---:R-:W-:Y:S06]  /*7a80*/  @!P6 BRA `(.L_x_120) ;  /* 0x00000000004ce947 */ /* 0x004fec0003800000 */
        /* <DEDUP_REMOVED lines=9> */
[----:B------:R-:W-:Y:S04]  /*7b20*/  SHF.L.U32 R6, R97, 0x1f, RZ ;  /* 0x0000001f61067819 */ /* 0x000fe800000006ff */
[----:B------:R-:W2:Y:S02]  /*7b30*/  SYNCS.PHASECHK.TRANS64.TRYWAIT P0, [R0+URZ+0x50], R6 ;  /* 0x00005006000075a7 */ /* 0x000ea400080011ff */
[----:B--2---:R-:W-:Y:S05]  /*7b40*/  @!P0 BRA `(.L_x_123) ;  /* 0x0000002400548947 */ /* 0x004fea0003800000 */
.L_x_122:
[----:B------:R-:W-:Y:S05]  /*7b50*/  BSYNC B0 ;  /* 0x0000000000007941 */ /* 0x000fea0003800000 */
.L_x_121:
[----:B------:R-:W-:Y:S02]  /*7b60*/  ISETP.NE.AND P0, PT, R67, RZ, PT ;  /* 0x000000ff4300720c */ /* 0x000fe40003f05270 */
[----:B------:R-:W-:Y:S11]  /*7b70*/  IADD3 R65, PT, PT, R65, 0x1, RZ ;  /* 0x0000000141417810 */ /* 0x000ff60007ffe0ff */
[----:B------:R4:W1:Y:S04]  /*7b80*/  @P0 LDS.128 R56, [R5] ;  /* 0x0000000005380984 */ /* 0x0008680000000c00 */
[----:B------:R4:W1:Y:S04]  /*7b90*/  @P0 LDS.128 R60, [R4+0x10] ;  /* 0x00001000043c0984 */ /* 0x0008680000000c00 */
[----:B------:R4:W1:Y:S04]  /*7ba0*/  @P0 LDS.128 R68, [R3+0x20] ;  /* 0x0000200003440984 */ /* 0x0008680000000c00 */
[----:B------:R4:W1:Y:S02]  /*7bb0*/  @P0 LDS.128 R76, [R2+0x30] ;  /* 0x00003000024c0984 */ /* 0x0008640000000c00 */
.L_x_120:
[----:B------:R-:W-:Y:S05]  /*7bc0*/  BSYNC B1 ;  /* 0x0000000000017941 */ /* 0x000fea0003800000 */
.L_x_119:
        /* <DEDUP_REMOVED lines=21> */
.L_x_124:
        /* <DEDUP_REMOVED lines=146> */
.L_x_126:
[----:B------:R-:W-:Y:S05]  /*8640*/  BSYNC.RECONVERGENT B0 ;  /* 0x0000000000007941 */ /* 0x000fea0003800200 */
.L_x_125:
        /* <DEDUP_REMOVED lines=21> */
.L_x_130:
[----:B------:R-:W-:Y:S05]  /*87a0*/  BSYNC B0 ;  /* 0x0000000000007941 */ /* 0x000fea0003800000 */
.L_x_129:
[----:B------:R-:W-:Y:S11]  /*87b0*/  ISETP.NE.AND P0, PT, R67, RZ, PT ;  /* 0x000000ff4300720c */ /* 0x000ff60003f05270 */
[----:B------:R-:W-:Y:S02]  /*87c0*/  @!UPT UIADD3 URZ, UPT, UPT, URZ, URZ, URZ ;  /* 0x000000fffffff290 */ /* 0x000fe4000fffe0ff */
[----:B------:R4:W1:Y:S04]  /*87d0*/  @P0 LDS.128 R56, [R4] ;  /* 0x0000000004380984 */ /* 0x0008680000000c00 */
[----:B------:R4:W1:Y:S04]  /*87e0*/  @P0 LDS.128 R60, [R3+0x10] ;  /* 0x00001000033c0984 */ /* 0x0008680000000c00 */
[----:B------:R4:W1:Y:S04]  /*87f0*/  @P0 LDS.128 R68, [R2+0x20] ;  /* 0x0000200002440984 */ /* 0x0008680000000c00 */
[----:B------:R4:W1:Y:S02]  /*8800*/  @P0 LDS.128 R76, [R65+0x30] ;  /* 0x00003000414c0984 */ /* 0x0008640000000c00 */
.L_x_128:
[----:B------:R-:W-:Y:S05]  /*8810*/  BSYNC B1 ;  /* 0x0000000000017941 */ /* 0x000fea0003800000 */
.L_x_127:
        /* <DEDUP_REMOVED lines=21> */
.L_x_132:
[----:B------:R-:W-:Y:S01]  /*8970*/  ISETP.NE.AND P0, PT, R102, RZ, PT ;  /* 0x000000ff6600720c */ /* 0x000fe20003f05270 */
[----:B------:R-:W-:Y:S05]  /*8980*/  WARPSYNC.ALL ;  /* 0x0000000000007948 */ /* 0x000fea0003800000 */
[----:B------:R-:W-:Y:S01]  /*8990*/  R2UR UR4, R48 ;  /* 0x00000000300472ca */ /* 0x000fe200000e0000 */
[----:B------:R-:W-:Y:S01]  /*89a0*/  BSSY.RECONVERGENT B0, `(.L_x_133) ;  /* 0x000008c000007945 */ /* 0x000fe20003800200 */
[----:B------:R-:W-:Y:S02]  /*89b0*/  R2UR UR5, R64 ;  /* 0x00000000400572ca */ /* 0x000fe400000e0000 */
[C---:B-1----:R-:W-:Y:S02]  /*89c0*/  SHF.L.U32 R0, R56.reuse, 0x10, RZ ;  /* 0x0000001038007819 */ /* 0x042fe400000006ff */
[----:B----4-:R-:W-:Y:S02]  /*89d0*/  LOP3.LUT R2, R56, 0xffff0000, RZ, 0xc0, !PT ;  /* 0xffff000038027812 */ /* 0x010fe400078ec0ff */
[C---:B------:R-:W-:Y:S02]  /*89e0*/  SHF.L.U32 R3, R57.reuse, 0x10, RZ ;  /* 0x0000001039037819 */ /* 0x040fe400000006ff */
[----:B------:R-:W-:Y:S02]  /*89f0*/  LOP3.LUT R48, R57, 0xffff0000, RZ, 0xc0, !PT ;  /* 0xffff000039307812 */ /* 0x000fe400078ec0ff */
[C---:B------:R-:W-:Y:S01]  /*8a00*/  SHF.L.U32 R50, R58.reuse, 0x10, RZ ;  /* 0x000000103a327819 */ /* 0x040fe200000006ff */
[----:B------:R-:W1:Y:S01]  /*8a10*/  LDTM.x32 R4, tmem[UR4+0x60] ;  /* 0x00006004000479ee */ /* 0x000e6200082c0000 */
[----:B------:R-:W-:Y:S01]  /*8a20*/  LOP3.LUT R51, R58, 0xffff0000, RZ, 0xc0, !PT ;  /* 0xffff00003a337812 */ /* 0x000fe200078ec0ff */
[----:B------:R-:W-:Y:S01]  /*8a30*/  NOP ;  /* 0x0000000000007918 */ /* 0x000fe20000000000 */
[C---:B------:R-:W-:Y:S01]  /*8a40*/  SHF.L.U32 R52, R59.reuse, 0x10, RZ ;  /* 0x000000103b347819 */ /* 0x040fe200000006ff */
[----:B------:R-:W-:Y:S01]  /*8a50*/  UIADD3 UR5, UPT, UPT, UR5, 0xd0, URZ ;  /* 0x000000d005057890 */ /* 0x000fe2000fffe0ff */
[----:B------:R-:W-:Y:S02]  /*8a60*/  LOP3.LUT R53, R59, 0xffff0000, RZ, 0xc0, !PT ;  /* 0xffff00003b357812 */ /* 0x000fe400078ec0ff */
[C---:B------:R-:W-:Y:S01]  /*8a70*/  SHF.L.U32 R54, R60.reuse, 0x10, RZ ;  /* 0x000000103c367819 */ /* 0x040fe200000006ff */
[----:B------:R-:W-:Y:S01]  /*8a80*/  UPRMT UR5, UR37, 0x654, UR5 ;  /* 0x0000065425057896 */ /* 0x000fe20008000005 */
[----:B------:R-:W-:Y:S02]  /*8a90*/  LOP3.LUT R55, R60, 0xffff0000, RZ, 0xc0, !PT ;  /* 0xffff00003c377812 */ /* 0x000fe400078ec0ff */
[C---:B------:R-:W-:Y:S02]  /*8aa0*/  SHF.L.U32 R56, R61.reuse, 0x10, RZ ;  /* 0x000000103d387819 */ /* 0x040fe400000006ff */
[----:B------:R-:W-:Y:S02]  /*8ab0*/  LOP3.LUT R57, R61, 0xffff0000, RZ, 0xc0, !PT ;  /* 0xffff00003d397812 */ /* 0x000fe400078ec0ff */
[C---:B------:R-:W-:Y:S02]  /*8ac0*/  SHF.L.U32 R58, R62.reuse, 0x10, RZ ;  /* 0x000000103e3a7819 */ /* 0x040fe400000006ff */
[----:B------:R-:W-:Y:S01]  /*8ad0*/  LOP3.LUT R59, R62, 0xffff0000, RZ, 0xc0, !PT ;  /* 0xffff00003e3b7812 */ /* 0x000fe200078ec0ff */
[----:B-1----:R-:W-:Y:S01]  /*8ae0*/  SYNCS.ARRIVE.TRANS64.RED.A1T0 RZ, [UR5], RZ ;  /* 0x000000ffffff79a7 */ /* 0x002fe20008100405 */
[C---:B------:R-:W-:Y:S02]  /*8af0*/  SHF.L.U32 R60, R63.reuse, 0x10, RZ ;  /* 0x000000103f3c7819 */ /* 0x040fe400000006ff */
[----:B------:R-:W-:Y:S02]  /*8b00*/  LOP3.LUT R61, R63, 0xffff0000, RZ, 0xc0, !PT ;  /* 0xffff00003f3d7812 */ /* 0x000fe400078ec0ff */
[C---:B------:R-:W-:Y:S01]  /*8b10*/  SHF.L.U32 R62, R68.reuse, 0x10, RZ ;  /* 0x00000010443e7819 */ /* 0x040fe200000006ff */
[C---:B------:R-:W-:Y:S01]  /*8b20*/  FMUL R4, R47.reuse, R4 ;  /* 0x000000042f047220 */ /* 0x040fe20000400000 */
[C---:B------:R-:W-:Y:S01]  /*8b30*/  FMUL R5, R47.reuse, R5 ;  /* 0x000000052f057220 */ /* 0x040fe20000400000 */
[----:B------:R-:W-:Y:S01]  /*8b40*/  FMUL R6, R47, R6 ;  /* 0x000000062f067220 */ /* 0x000fe20000400000 */
[----:B------:R-:W-:Y:S01]  /*8b50*/  LOP3.LUT R63, R68, 0xffff0000, RZ, 0xc0, !PT ;  /* 0xffff0000443f7812 */ /* 0x000fe200078ec0ff */
[C---:B------:R-:W-:Y:S01]  /*8b60*/  FFMA R4, R49.reuse, R0, R4 ;  /* 0x0000000031047223 */ /* 0x040fe20000000004 */
[----:B------:R-:W-:Y:S01]  /*8b70*/  FFMA R5, R49, R2, R5 ;  /* 0x0000000231057223 */ /* 0x000fe20000000005 */
[----:B------:R-:W-:Y:S01]  /*8b80*/  SHF.L.U32 R64, R69, 0x10, RZ ;  /* 0x0000001045407819 */ /* 0x000fe200000006ff */
[----:B------:R-:W-:Y:S01]  /*8b90*/  FFMA R6, R49, R3, R6 ;  /* 0x0000000331067223 */ /* 0x000fe20000000006 */
[----:B------:R-:W-:Y:S01]  /*8ba0*/  FMUL R7, R47, R7 ;  /* 0x000000072f077220 */ /* 0x000fe20000400000 */
[----:B------:R-:W-:Y:S01]  /*8bb0*/  LOP3.LUT R65, R69, 0xffff0000, RZ, 0xc0, !PT ;  /* 0xffff000045417812 */ /* 0x000fe200078ec0ff */
[----:B------:R-:W-:Y:S01]  /*8bc0*/  FMUL R8, R47, R8 ;  /* 0x000000082f087220 */ /* 0x000fe20000400000 */
[----:B------:R-:W-:Y:S01]  /*8bd0*/  F2FP.BF16.F32.PACK_AB R4, R5, R4 ;  /* 0x000000040504723e */ /* 0x000fe200000010ff */
[----:B------:R-:W-:Y:S01]  /*8be0*/  FFMA R7, R49, R48, R7 ;  /* 0x0000003031077223 */ /* 0x000fe20000000007 */
[----:B------:R-:W-:Y:S01]  /*8bf0*/  FMUL R9, R47, R9 ;  /* 0x000000092f097220 */ /* 0x000fe20000400000 */
[----:B------:R-:W-:Y:S01]  /*8c00*/  FFMA R8, R49, R50, R8 ;  /* 0x0000003231087223 */ /* 0x000fe20000000008 */
[C---:B------:R-:W-:Y:S01]  /*8c10*/  SHF.L.U32 R66, R70.reuse, 0x10, RZ ;  /* 0x0000001046427819 */ /* 0x040fe200000006ff */
[----:B------:R-:W-:Y:S01]  /*8c20*/  FMUL R0, R47, R10 ;  /* 0x0000000a2f007220 */ /* 0x000fe20000400000 */
[----:B------:R-:W-:Y:S01]  /*8c30*/  F2FP.BF16.F32.PACK_AB R5, R7, R6 ;  /* 0x000000060705723e */ /* 0x000fe200000010ff */
[----:B------:R-:W-:Y:S01]  /*8c40*/  FFMA R9, R49, R51, R9 ;  /* 0x0000003331097223 */ /* 0x000fe20000000009 */
[----:B------:R-:W-:Y:S01]  /*8c50*/  FMUL R2, R47, R11 ;  /* 0x0000000b2f027220 */ /* 0x000fe20000400000 */
[----:B------:R-:W-:Y:S01]  /*8c60*/  FFMA R0, R49, R52, R0 ;  /* 0x0000003431007223 */ /* 0x000fe20000000000 */
[----:B------:R-:W-:Y:S01]  /*8c70*/  LOP3.LUT R67, R70, 0xffff0000, RZ, 0xc0, !PT ;  /* 0xffff000046437812 */ /* 0x000fe200078ec0ff */
[----:B------:R-:W-:Y:S01]  /*8c80*/  FMUL R3, R47, R12 ;  /* 0x0000000c2f037220 */ /* 0x000fe20000400000 */
[----:B------:R-:W-:Y:S01]  /*8c90*/  F2FP.BF16.F32.PACK_AB R6, R9, R8 ;  /* 0x000000080906723e */ /* 0x000fe200000010ff */
[----:B------:R-:W-:Y:S01]  /*8ca0*/  FFMA R2, R49, R53, R2 ;  /* 0x0000003531027223 */ /* 0x000fe20000000002 */
[----:B------:R-:W-:Y:S01]  /*8cb0*/  FMUL R10, R47, R13 ;  /* 0x0000000d2f0a7220 */ /* 0x000fe20000400000 */
[----:B------:R-:W-:Y:S01]  /*8cc0*/  FFMA R3, R49, R54, R3 ;  /* 0x0000003631037223 */ /* 0x000fe20000000003 */
[----:B------:R-:W-:Y:S01]  /*8cd0*/  SHF.L.U32 R68, R71, 0x10, RZ ;  /* 0x0000001047447819 */ /* 0x000fe200000006ff */
[----:B------:R-:W-:Y:S01]  /*8ce0*/  FMUL R11, R47, R14 ;  /* 0x0000000e2f0b7220 */ /* 0x000fe20000400000 */
[----:B------:R-:W-:Y:S01]  /*8cf0*/  F2FP.BF16.F32.PACK_AB R7, R2, R0 ;  /* 0x000000000207723e */ /* 0x000fe200000010ff */
[----:B------:R-:W-:Y:S01]  /*8d00*/  FFMA R10, R49, R55, R10 ;  /* 0x00000037310a7223 */ /* 0x000fe2000000000a */
[C---:B------:R-:W-:Y:S01]  /*8d10*/  FMUL R15, R47.reuse, R15 ;  /* 0x0000000f2f0f7220 */ /* 0x040fe20000400000 */
[C---:B------:R-:W-:Y:S01]  /*8d20*/  FMUL R12, R47.reuse, R16 ;  /* 0x000000102f0c7220 */ /* 0x040fe20000400000 */
[----:B------:R-:W-:Y:S01]  /*8d30*/  FMUL R13, R47, R17 ;  /* 0x000000112f0d7220 */ /* 0x000fe20000400000 */
[----:B------:R1:W-:Y:S01]  /*8d40*/  STS.128 [R100+0x6000], R4 ;  /* 0x0060000464007388 */ /* 0x0003e20000000c00 */
[----:B------:R-:W-:Y:S01]  /*8d50*/  LOP3.LUT R69, R71, 0xffff0000, RZ, 0xc0, !PT ;  /* 0xffff000047457812 */ /* 0x000fe200078ec0ff */
[C---:B------:R-:W-:Y:S01]  /*8d60*/  FFMA R11, R49.reuse, R56, R11 ;  /* 0x00000038310b7223 */ /* 0x040fe2000000000b */
[----:B------:R-:W-:Y:S01]  /*8d70*/  SHF.L.U32 R70, R76, 0x10, RZ ;  /* 0x000000104c467819 */ /* 0x000fe200000006ff */
[C---:B------:R-:W-:Y:S01]  /*8d80*/  FFMA R15, R49.reuse, R57, R15 ;  /* 0x00000039310f7223 */ /* 0x040fe2000000000f */
[----:B------:R-:W-:Y:S01]  /*8d90*/  F2FP.BF16.F32.PACK_AB R8, R10, R3 ;  /* 0x000000030a08723e */ /* 0x000fe200000010ff */
[C---:B------:R-:W-:Y:S01]  /*8da0*/  FFMA R12, R49.reuse, R58, R12 ;  /* 0x0000003a310c7223 */ /* 0x040fe2000000000c */
[----:B------:R-:W-:Y:S01]  /*8db0*/  FFMA R13, R49, R59, R13 ;  /* 0x0000003b310d7223 */ /* 0x000fe2000000000d */
[C---:B------:R-:W-:Y:S01]  /*8dc0*/  FMUL R14, R47.reuse, R18 ;  /* 0x000000122f0e7220 */ /* 0x040fe20000400000 */
[C---:B------:R-:W-:Y:S01]  /*8dd0*/  FMUL R19, R47.reuse, R19 ;  /* 0x000000132f137220 */ /* 0x040fe20000400000 */
[C---:B------:R-:W-:Y:S01]  /*8de0*/  FMUL R16, R47.reuse, R20 ;  /* 0x000000142f107220 */ /* 0x040fe20000400000 */
[----:B------:R-:W-:Y:S01]  /*8df0*/  FMUL R17, R47, R21 ;  /* 0x000000152f117220 */ /* 0x000fe20000400000 */
[----:B------:R-:W-:Y:S01]  /*8e00*/  FFMA R14, R49, R60, R14 ;  /* 0x0000003c310e7223 */ /* 0x000fe2000000000e */
        /* <DEDUP_REMOVED lines=9> */
[----:B------:R-:W-:Y:S01]  /*8ea0*/  F2FP.BF16.F32.PACK_AB R9, R15, R11 ;  /* 0x0000000b0f09723e */ /* 0x000fe200000010ff */
[----:B------:R-:W-:Y:S01]  /*8eb0*/  FFMA R23, R49, R65, R23 ;  /* 0x0000004131177223 */ /* 0x000fe20000000017 */
[----:B------:R-:W-:Y:S01]  /*8ec0*/  FMUL R27, R47, R27 ;  /* 0x0000001b2f1b7220 */ /* 0x000fe20000400000 */
[----:B------:R-:W-:Y:S01]  /*8ed0*/  F2FP.BF16.F32.PACK_AB R10, R13, R12 ;  /* 0x0000000c0d0a723e */ /* 0x000fe200000010ff */
[----:B------:R-:W-:Y:S01]  /*8ee0*/  FFMA R20, R49, R66, R20 ;  /* 0x0000004231147223 */ /* 0x000fe20000000014 */
[----:B------:R-:W-:Y:S01]  /*8ef0*/  F2FP.BF16.F32.PACK_AB R11, R19, R14 ;  /* 0x0000000e130b723e */ /* 0x000fe200000010ff */
[----:B------:R-:W-:Y:S01]  /*8f00*/  FMUL R24, R47, R28 ;  /* 0x0000001c2f187220 */ /* 0x000fe20000400000 */
[----:B------:R-:W-:Y:S01]  /*8f10*/  LOP3.LUT R71, R76, 0xffff0000, RZ, 0xc0, !PT ;  /* 0xffff00004c477812 */ /* 0x000fe200078ec0ff */
[----:B------:R-:W-:Y:S01]  /*8f20*/  FFMA R21, R49, R67, R21 ;  /* 0x0000004331157223 */ /* 0x000fe20000000015 */
[----:B------:R-:W-:Y:S01]  /*8f30*/  SHF.L.U32 R72, R77, 0x10, RZ ;  /* 0x000000104d487819 */ /* 0x000fe200000006ff */
[----:B------:R1:W-:Y:S01]  /*8f40*/  STS.128 [R99+0x6010], R8 ;  /* 0x0060100863007388 */ /* 0x0003e20000000c00 */
[----:B------:R-:W-:Y:S01]  /*8f50*/  FMUL R25, R47, R29 ;  /* 0x0000001d2f197220 */ /* 0x000fe20000400000 */
[----:B------:R-:W-:Y:S01]  /*8f60*/  FFMA R22, R49, R68, R22 ;  /* 0x0000004431167223 */ /* 0x000fe20000000016 */
[----:B------:R-:W-:Y:S01]  /*8f70*/  LOP3.LUT R73, R77, 0xffff0000, RZ, 0xc0, !PT ;  /* 0xffff00004d497812 */ /* 0x000fe200078ec0ff */
[----:B------:R-:W-:Y:S01]  /*8f80*/  FMUL R26, R47, R30 ;  /* 0x0000001e2f1a7220 */ /* 0x000fe20000400000 */
[----:B------:R-:W-:Y:S01]  /*8f90*/  FFMA R27, R49, R69, R27 ;  /* 0x00000045311b7223 */ /* 0x000fe2000000001b */
[C---:B------:R-:W-:Y:S01]  /*8fa0*/  SHF.L.U32 R74, R78.reuse, 0x10, RZ ;  /* 0x000000104e4a7819 */ /* 0x040fe200000006ff */
[----:B------:R-:W-:Y:S01]  /*8fb0*/  FMUL R31, R47, R31 ;  /* 0x0000001f2f1f7220 */ /* 0x000fe20000400000 */
[----:B------:R-:W-:Y:S01]  /*8fc0*/  FFMA R24, R49, R70, R24 ;  /* 0x0000004631187223 */ /* 0x000fe20000000018 */
[----:B------:R-:W-:Y:S01]  /*8fd0*/  LOP3.LUT R75, R78, 0xffff0000, RZ, 0xc0, !PT ;  /* 0xffff00004e4b7812 */ /* 0x000fe200078ec0ff */
[----:B------:R-:W-:Y:S01]  /*8fe0*/  FMUL R28, R47, R32 ;  /* 0x000000202f1c7220 */ /* 0x000fe20000400000 */
[----:B------:R-:W-:Y:S01]  /*8ff0*/  FFMA R25, R49, R71, R25 ;  /* 0x0000004731197223 */ /* 0x000fe20000000019 */
[----:B------:R-:W-:Y:S01]  /*9000*/  SHF.L.U32 R76, R79, 0x10, RZ ;  /* 0x000000104f4c7819 */ /* 0x000fe200000006ff */
[----:B------:R-:W-:Y:S01]  /*9010*/  FMUL R29, R47, R33 ;  /* 0x000000212f1d7220 */ /* 0x000fe20000400000 */
[----:B------:R-:W-:Y:S01]  /*9020*/  F2FP.BF16.F32.PACK_AB R16, R17, R16 ;  /* 0x000000101110723e */ /* 0x000fe200000010ff */
[----:B------:R-:W-:Y:S01]  /*9030*/  FFMA R26, R49, R72, R26 ;  /* 0x00000048311a7223 */ /* 0x000fe2000000001a */
[----:B------:R-:W-:Y:S01]  /*9040*/  LOP3.LUT R77, R79, 0xffff0000, RZ, 0xc0, !PT ;  /* 0xffff00004f4d7812 */ /* 0x000fe200078ec0ff */
        /* <DEDUP_REMOVED lines=33> */
.L_x_134:
[----:B------:R-:W-:Y:S05]  /*9260*/  BSYNC.RECONVERGENT B0 ;  /* 0x0000000000007941 */ /* 0x000fea0003800200 */
.L_x_133:
[----:B------:R-:W-:Y:S01]  /*9270*/  BAR.SYNC.DEFER_BLOCKING 0x1, 0x80 ;  /* 0x0042000000007b1d */ /* 0x000fe20000010000 */
[----:B------:R-:W-:Y:S01]  /*9280*/  UISETP.NE.AND UP0, UPT, UR50, -0x4, UPT ;  /* 0xfffffffc3200788c */ /* 0x000fe2000bf05270 */
[----:B------:R-:W-:Y:S08]  /*9290*/  IADD3 R45, PT, PT, R45, 0x1, RZ ;  /* 0x000000012d2d7810 */ /* 0x000ff00007ffe0ff */
[----:B------:R-:W-:Y:S05]  /*92a0*/  BRA.U !UP0, `(.L_x_135) ;  /* 0x0000000108287547 */ /* 0x000fea000b800000 */
[----:B------:R-:W-:Y:S01]  /*92b0*/  ISETP.NE.AND P0, PT, R107, RZ, PT ;  /* 0x000000ff6b00720c */ /* 0x000fe20003f05270 */
[----:B------:R-:W-:Y:S01]  /*92c0*/  IMAD.U32 R2, RZ, RZ, UR51 ;  /* 0x00000033ff027e24 */ /* 0x000fe2000f8e00ff */
[----:B------:R-:W-:Y:S01]  /*92d0*/  UIADD3 UR51, UPT, UPT, UR51, 0x1, URZ ;  /* 0x0000000133337890 */ /* 0x000fe2000fffe0ff */
[----:B------:R-:W-:Y:S03]  /*92e0*/  IMAD.U32 R0, RZ, RZ, UR37 ;  /* 0x00000025ff007e24 */ /* 0x000fe6000f8e00ff */
[----:B------:R-:W-:Y:S04]  /*92f0*/  UISETP.NE.AND UP0, UPT, UR51, 0x4, UPT ;  /* 0x000000043300788c */ /* 0x000fe8000bf05270 */
[----:B------:R-:W-:Y:S03]  /*9300*/  USEL UR51, UR51, URZ, UP0 ;  /* 0x000000ff33337287 */ /* 0x000fe60008000000 */
[----:B------:R-:W-:Y:S05]  /*9310*/  @P0 LEA R2, R2, UR49, 0x3 ;  /* 0x0000003102020c11 */ /* 0x000fea000f8e18ff */
[----:B------:R-:W-:Y:S05]  /*9320*/  @P0 VIADD R2, R2, 0x70 ;  /* 0x0000007002020836 */ /* 0x000fea0000000000 */
[----:B------:R-:W-:Y:S04]  /*9330*/  @P0 PRMT R0, R0, 0x654, R2 ;  /* 0x0000065400000816 */ /* 0x000fe80000000002 */
[----:B------:R2:W-:Y:S03]  /*9340*/  @P0 SYNCS.ARRIVE.TRANS64.RED.A1T0 RZ, [R0+URZ], RZ ;  /* 0x000000ff00ff09a7 */ /* 0x0005e600081004ff */
.L_x_135:
[----:B------:R-:W-:Y:S01]  /*9350*/  ISETP.NE.AND P2, PT, R103, RZ, PT ;  /* 0x000000ff6700720c */ /* 0x000fe20003f45270 */
[----:B------:R-:W-:Y:S01]  /*9360*/  IMAD.IADD R2, R43, 0x1, R86 ;  /* 0x000000012b027824 */ /* 0x000fe200078e0256 */
[----:B------:R-:W-:Y:S01]  /*9370*/  ISETP.NE.AND P0, PT, R105, 0x2, PT ;  /* 0x000000026900780c */ /* 0x000fe20003f05270 */
[----:B--2---:R-:W-:Y:S01]  /*9380*/  IMAD.IADD R0, R44, 0x1, R87 ;  /* 0x000000012c007824 */ /* 0x004fe200078e0257 */
[----:B------:R-:W-:Y:S01]  /*9390*/  ISETP.NE.AND P1, PT, R45, 0x2, PT ;  /* 0x000000022d00780c */ /* 0x000fe20003f25270 */
[----:B------:R-:W-:Y:S01]  /*93a0*/  UIADD3 UR50, UPT, UPT, UR50, 0x4, URZ ;  /* 0x0000000432327890 */ /* 0x000fe2000fffe0ff */
[----:B------:R-:W-:Y:S02]  /*93b0*/  R2UR UR12, R2 ;  /* 0x00000000020c72ca */ /* 0x000fe400000e0000 */
[----:B------:R-:W-:Y:S02]  /*93c0*/  R2UR UR20, R0 ;  /* 0x00000000001472ca */ /* 0x000fe400000e0000 */
[----:B------:R-:W-:Y:S02]  /*93d0*/  SEL R2, RZ, 0x1, P0 ;  /* 0x00000001ff027807 */ /* 0x000fe40000000000 */
[----:B------:R-:W-:Y:S02]  /*93e0*/  SEL R0, RZ, 0x1, P1 ;  /* 0x00000001ff007807 */ /* 0x000fe40000800000 */
[----:B------:R-:W-:Y:S02]  /*93f0*/  @P2 R2UR UR36, R94 ;  /* 0x000000005e2422ca */ /* 0x000fe400000e0000 */
[----:B------:R-:W-:Y:S02]  /*9400*/  LOP3.LUT R95, R95, R2, RZ, 0x3c, !PT ;  /* 0x000000025f5f7212 */ /* 0x000fe400078e3cff */
[----:B------:R-:W-:Y:S02]  /*9410*/  LOP3.LUT R96, R96, R0, RZ, 0x3c, !PT ;  /* 0x0000000060607212 */ /* 0x000fe400078e3cff */
[----:B------:R-:W-:Y:S02]  /*9420*/  SEL R105, R105, RZ, P0 ;  /* 0x000000ff69697207 */ /* 0x000fe40000000000 */
[----:B------:R-:W-:Y:S01]  /*9430*/  SEL R45, R45, RZ, P1 ;  /* 0x000000ff2d2d7207 */ /* 0x000fe20000800000 */
[----:B------:R-:W-:Y:S06]  /*9440*/  @P2 BRA `(.L_x_136) ;  /* 0xffffffc000502947 */ /* 0x000fec000383ffff */
[----:B------:R-:W-:-:S09]  /*9450*/  UISETP.NE.AND UP0, UPT, UR48, URZ, UPT ;  /* 0x000000ff3000728c */ /* 0x000fd2000bf05270 */
[----:B------:R-:W-:Y:S05]  /*9460*/  BRA.U !UP0, `(.L_x_137) ;  /* 0x0000000108487547 */ /* 0x000fea000b800000 */
[----:B------:R-:W2:Y:S02]  /*9470*/  LDCU.64 UR4, c[0x0][0xc90] ;  /* 0x00019200ff0477ac */ /* 0x000ea40008000a00 */
[----:B--2---:R-:W-:-:S04]  /*9480*/  UISETP.NE.U32.AND UP0, UPT, UR4, URZ, UPT ;  /* 0x000000ff0400728c */ /* 0x004fc8000bf05070 */
[----:B------:R-:W-:-:S09]  /*9490*/  UISETP.NE.AND.EX UP0, UPT, UR5, URZ, UPT, UP0 ;  /* 0x000000ff0500728c */ /* 0x000fd2000bf05300 */
[----:B------:R-:W-:Y:S05]  /*94a0*/  BRA.U UP0, `(.L_x_138) ;  /* 0x00000001000c7547 */ /* 0x000fea000b800000 */
[----:B------:R-:W-:-:S13]  /*94b0*/  FSETP.NEU.AND P0, PT, R49, RZ, PT ;  /* 0x000000ff3100720b */ /* 0x000fda0003f0d000 */
[----:B------:R-:W-:Y:S05]  /*94c0*/  @!P0 EXIT ;  /* 0x000000000000894d */ /* 0x000fea0003800000 */
[----:B------:R-:W-:Y:S05]  /*94d0*/  BRA `(.L_x_137) ;  /* 0x00000000002c7947 */ /* 0x000fea0003800000 */
.L_x_138:
[----:B------:R-:W-:Y:S01]  /*94e0*/  ISETP.NE.AND P0, PT, R104, RZ, PT ;  /* 0x000000ff6800720c */ /* 0x000fe20003f05270 */
[----:B------:R-:W-:-:S12]  /*94f0*/  BSSY.RECONVERGENT B0, `(.L_x_137) ;  /* 0x0000009000007945 */ /* 0x000fd80003800200 */
[----:B------:R-:W-:Y:S05]  /*9500*/  @P0 BRA `(.L_x_139) ;  /* 0x0000000000140947 */ /* 0x000fea0003800000 */
[----:B------:R-:W2:Y:S02]  /*9510*/  LDCU.64 UR4, c[0x0][0xc88] ;  /* 0x00019100ff0477ac */ /* 0x000ea40008000a00 */
[----:B--2---:R-:W-:-:S04]  /*9520*/  ISETP.NE.U32.AND P0, PT, RZ, UR4, PT ;  /* 0x00000004ff007c0c */ /* 0x004fc8000bf05070 */
[----:B------:R-:W-:-:S13]  /*9530*/  ISETP.NE.AND.EX P0, PT, RZ, UR5, PT, P0 ;  /* 0x00000005ff007c0c */ /* 0x000fda000bf05300 */
[----:B------:R-:W-:Y:S05]  /*9540*/  @!P0 EXIT ;  /* 0x000000000000894d */ /* 0x000fea0003800000 */
[----:B------:R-:W-:Y:S05]  /*9550*/  BRA `(.L_x_140) ;  /* 0x0000000000087947 */ /* 0x000fea0003800000 */
.L_x_139:
[----:B------:R-:W-:-:S13]  /*9560*/  FSETP.NEU.AND P0, PT, R49, RZ, PT ;  /* 0x000000ff3100720b */ /* 0x000fda0003f0d000 */
[----:B------:R-:W-:Y:S05]  /*9570*/  @!P0 EXIT ;  /* 0x000000000000894d */ /* 0x000fea0003800000 */
.L_x_140:
[----:B------:R-:W-:Y:S05]  /*9580*/  BSYNC.RECONVERGENT B0 ;  /* 0x0000000000007941 */ /* 0x000fea0003800200 */
.L_x_137:
[----:B------:R-:W-:Y:S01]  /*9590*/  ULEA UR4, UR51, UR49, 0x3 ;  /* 0x0000003133047291 */ /* 0x000fe2000f8e18ff */
[----:B------:R-:W-:-:S04]  /*95a0*/  DEPBAR.LE SB0, 0x0 ;  /* 0x000080000000791a */ /* 0x000fc80000000000 */
[----:B------:R-:W-:-:S04]  /*95b0*/  UIADD3 UR4, UPT, UPT, UR4, 0x70, URZ ;  /* 0x0000007004047890 */ /* 0x000fc8000fffe0ff */
[----:B------:R-:W-:-:S09]  /*95c0*/  UPRMT UR4, UR37, 0x654, UR4 ;  /* 0x0000065425047896 */ /* 0x000fd20008000004 */
[----:B------:R-:W-:Y:S01]  /*95d0*/  SYNCS.ARRIVE.TRANS64.RED.A1T0 RZ, [UR4], RZ ;  /* 0x000000ffffff79a7 */ /* 0x000fe20008100404 */
[----:B------:R-:W-:Y:S05]  /*95e0*/  EXIT ;  /* 0x000000000000794d */ /* 0x000fea0003800000 */
.L_x_24:
[----:B--2---:R2:W3:Y:S02]  /*95f0*/  SYNCS.PHASECHK.TRANS64.TRYWAIT P0, [R2+URZ+0xf0], R3 ;  /* 0x0000f003020075a7 */ /* 0x0044e400080011ff */
[----:B---3--:R-:W-:Y:S05]  /*9600*/  @!P0 NANOSLEEP.SYNCS 0x989680 ;  /* 0x009896800000895d */ /* 0x008fea0003900000 */
[----:B------:R-:W3:Y:S02]  /*9610*/  @!P0 SYNCS.PHASECHK.TRANS64 P0, [R2+URZ+0xf0], R3 ;  /* 0x0000f003020085a7 */ /* 0x000ee400080010ff */
[----:B---3--:R-:W-:Y:S05]  /*9620*/  @!P0 BRA `(.L_x_24) ;  /* 0xfffffffc00f08947 */ /* 0x008fea000383ffff */
[----:B------:R-:W-:Y:S05]  /*9630*/  BRA `(.L_x_141) ;  /* 0xffffff8000c47947 */ /* 0x000fea000383ffff */
.L_x_27:
[----:B-1----:R-:W-:-:S07]  /*9640*/  MOV R2, UR33 ;  /* 0x0000002100027c02 */ /* 0x002fce0008000f00 */
.L_x_142:
[----:B-1----:R1:W2:Y:S02]  /*9650*/  SYNCS.PHASECHK.TRANS64.TRYWAIT P0, [R2+URZ+0x28], R4 ;  /* 0x00002804020075a7 */ /* 0x0022a400080011ff */
[----:B--2---:R-:W-:Y:S05]  /*9660*/  @!P0 NANOSLEEP.SYNCS 0x989680 ;  /* 0x009896800000895d */ /* 0x004fea0003900000 */
[----:B------:R-:W2:Y:S02]  /*9670*/  @!P0 SYNCS.PHASECHK.TRANS64 P0, [R2+URZ+0x28], R4 ;  /* 0x00002804020085a7 */ /* 0x000ea400080010ff */
[----:B--2---:R-:W-:Y:S05]  /*9680*/  @!P0 BRA `(.L_x_142) ;  /* 0xfffffffc00f08947 */ /* 0x004fea000383ffff */
[----:B------:R-:W-:Y:S05]  /*9690*/  BRA `(.L_x_26) ;  /* 0xffffff8400107947 */ /* 0x000fea000383ffff */
.L_x_36:
[----:B------:R-:W-:-:S07]  /*96a0*/  MOV R2, UR33 ;  /* 0x0000002100027c02 */ /* 0x000fce0008000f00 */
.L_x_143:
[----:B-1----:R1:W2:Y:S02]  /*96b0*/  SYNCS.PHASECHK.TRANS64.TRYWAIT P0, [R2+URZ+0x28], R4 ;  /* 0x00002804020075a7 */ /* 0x0022a400080011ff */
[----:B--2---:R-:W-:Y:S05]  /*96c0*/  @!P0 NANOSLEEP.SYNCS 0x989680 ;  /* 0x009896800000895d */ /* 0x004fea0003900000 */
[----:B------:R-:W2:Y:S02]  /*96d0*/  @!P0 SYNCS.PHASECHK.TRANS64 P0, [R2+URZ+0x28], R4 ;  /* 0x00002804020085a7 */ /* 0x000ea400080010ff */
[----:B--2---:R-:W-:Y:S05]  /*96e0*/  @!P0 BRA `(.L_x_143) ;  /* 0xfffffffc00f08947 */ /* 0x004fea000383ffff */
[----:B------:R-:W-:Y:S05]  /*96f0*/  BRA `(.L_x_35) ;  /* 0xffffff8800247947 */ /* 0x000fea000383ffff */
.L_x_43:
[----:B-1----:R1:W2:Y:S02]  /*9700*/  SYNCS.PHASECHK.TRANS64.TRYWAIT P0, [R2+URZ+0xa0], R3 ;  /* 0x0000a003020075a7 */ /* 0x0022a400080011ff */
[----:B--2---:R-:W-:Y:S05]  /*9710*/  @!P0 NANOSLEEP.SYNCS 0x989680 ;  /* 0x009896800000895d */ /* 0x004fea0003900000 */
[----:B------:R-:W2:Y:S02]  /*9720*/  @!P0 SYNCS.PHASECHK.TRANS64 P0, [R2+URZ+0xa0], R3 ;  /* 0x0000a003020085a7 */ /* 0x000ea400080010ff */
[----:B--2---:R-:W-:Y:S05]  /*9730*/  @!P0 BRA `(.L_x_43) ;  /* 0xfffffffc00f08947 */ /* 0x004fea000383ffff */
[----:B------:R-:W-:Y:S05]  /*9740*/  BRA `(.L_x_144) ;  /* 0xffffff8c00187947 */ /* 0x000fea000383ffff */
.L_x_47:
[----:B----4-:R-:W-:-:S07]  /*9750*/  MOV R0, UR4 ;  /* 0x0000000400007c02 */ /* 0x010fce0008000f00 */
.L_x_145:
[----:B-1----:R1:W2:Y:S02]  /*9760*/  SYNCS.PHASECHK.TRANS64.TRYWAIT P0, [R0+URZ], R2 ;  /* 0x00000002000075a7 */ /* 0x0022a400080011ff */
[----:B--2---:R-:W-:Y:S05]  /*9770*/  @!P0 NANOSLEEP.SYNCS 0x989680 ;  /* 0x009896800000895d */ /* 0x004fea0003900000 */
[----:B------:R-:W2:Y:S02]  /*9780*/  @!P0 SYNCS.PHASECHK.TRANS64 P0, [R0+URZ], R2 ;  /* 0x00000002000085a7 */ /* 0x000ea400080010ff */
[----:B--2---:R-:W-:Y:S05]  /*9790*/  @!P0 BRA `(.L_x_145) ;  /* 0xfffffffc00f08947 */ /* 0x004fea000383ffff */
[----:B------:R-:W-:Y:S05]  /*97a0*/  BRA `(.L_x_146) ;  /* 0xffffff9000907947 */ /* 0x000fea000383ffff */
.L_x_48:
[----:B----4-:R-:W-:-:S07]  /*97b0*/  MOV R0, UR4 ;  /* 0x0000000400007c02 */ /* 0x010fce0008000f00 */
.L_x_147:
[----:B-1----:R1:W2:Y:S02]  /*97c0*/  SYNCS.PHASECHK.TRANS64.TRYWAIT P0, [R0+URZ], R3 ;  /* 0x00000003000075a7 */ /* 0x0022a400080011ff */
[----:B--2---:R-:W-:Y:S05]  /*97d0*/  @!P0 NANOSLEEP.SYNCS 0x989680 ;  /* 0x009896800000895d */ /* 0x004fea0003900000 */
[----:B------:R-:W2:Y:S02]  /*97e0*/  @!P0 SYNCS.PHASECHK.TRANS64 P0, [R0+URZ], R3 ;  /* 0x00000003000085a7 */ /* 0x000ea400080010ff */
[----:B--2---:R-:W-:Y:S05]  /*97f0*/  @!P0 BRA `(.L_x_147) ;  /* 0xfffffffc00f08947 */ /* 0x004fea000383ffff */
[----:B------:R-:W-:Y:S05]  /*9800*/  BRA `(.L_x_148) ;  /* 0xffffff90009c7947 */ /* 0x000fea000383ffff */
.L_x_49:
[----:B----4-:R-:W-:-:S07]  /*9810*/  MOV R0, UR4 ;  /* 0x0000000400007c02 */ /* 0x010fce0008000f00 */
.L_x_149:
[----:B-1----:R1:W2:Y:S02]  /*9820*/  SYNCS.PHASECHK.TRANS64.TRYWAIT P0, [R0+URZ], R3 ;  /* 0x00000003000075a7 */ /* 0x0022a400080011ff */
[----:B--2---:R-:W-:Y:S05]  /*9830*/  @!P0 NANOSLEEP.SYNCS 0x989680 ;  /* 0x009896800000895d */ /* 0x004fea0003900000 */
[----:B------:R-:W2:Y:S02]  /*9840*/  @!P0 SYNCS.PHASECHK.TRANS64 P0, [R0+URZ], R3 ;  /* 0x00000003000085a7 */ /* 0x000ea400080010ff */
[----:B--2---:R-:W-:Y:S05]  /*9850*/  @!P0 BRA `(.L_x_149) ;  /* 0xfffffffc00f08947 */ /* 0x004fea000383ffff */
[----:B------:R-:W-:Y:S05]  /*9860*/  BRA `(.L_x_150) ;  /* 0xffffff9000a87947 */ /* 0x000fea000383ffff */
.L_x_50:
[----:B----4-:R-:W-:-:S07]  /*9870*/  MOV R0, UR4 ;  /* 0x0000000400007c02 */ /* 0x010fce0008000f00 */
.L_x_151:
[----:B-1----:R1:W2:Y:S02]  /*9880*/  SYNCS.PHASECHK.TRANS64.TRYWAIT P0, [R0+URZ], R3 ;  /* 0x00000003000075a7 */ /* 0x0022a400080011ff */
[----:B--2---:R-:W-:Y:S05]  /*9890*/  @!P0 NANOSLEEP.SYNCS 0x989680 ;  /* 0x009896800000895d */ /* 0x004fea0003900000 */
[----:B------:R-:W2:Y:S02]  /*98a0*/  @!P0 SYNCS.PHASECHK.TRANS64 P0, [R0+URZ], R3 ;  /* 0x00000003000085a7 */ /* 0x000ea400080010ff */
[----:B--2---:R-:W-:Y:S05]  /*98b0*/  @!P0 BRA `(.L_x_151) ;  /* 0xfffffffc00f08947 */ /* 0x004fea000383ffff */
[----:B------:R-:W-:Y:S05]  /*98c0*/  BRA `(.L_x_152) ;  /* 0xffffff9000b47947 */ /* 0x000fea000383ffff */
.L_x_53:
[----:B-1----:R1:W3:Y:S02]  /*98d0*/  SYNCS.PHASECHK.TRANS64.TRYWAIT P0, [R0+URZ+0xe0], R4 ;  /* 0x0000e004000075a7 */ /* 0x0022e400080011ff */
[----:B---3--:R-:W-:Y:S05]  /*98e0*/  @!P0 NANOSLEEP.SYNCS 0x989680 ;  /* 0x009896800000895d */ /* 0x008fea0003900000 */
[----:B------:R-:W3:Y:S02]  /*98f0*/  @!P0 SYNCS.PHASECHK.TRANS64 P0, [R0+URZ+0xe0], R4 ;  /* 0x0000e004000085a7 */ /* 0x000ee400080010ff */
[----:B---3--:R-:W-:Y:S05]  /*9900*/  @!P0 BRA `(.L_x_53) ;  /* 0xfffffffc00f08947 */ /* 0x008fea000383ffff */
[----:B------:R-:W-:Y:S05]  /*9910*/  BRA `(.L_x_153) ;  /* 0xffffff9400107947 */ /* 0x000fea000383ffff */
.L_x_54:
[----:B------:R-:W-:-:S07]  /*9920*/  MOV R0, UR5 ;  /* 0x0000000500007c02 */ /* 0x000fce0008000f00 */
.L_x_154:
[----:B-1----:R1:W3:Y:S02]  /*9930*/  SYNCS.PHASECHK.TRANS64.TRYWAIT P0, [R0+URZ+0xb0], R5 ;  /* 0x0000b005000075a7 */ /* 0x0022e400080011ff */
[----:B---3--:R-:W-:Y:S05]  /*9940*/  @!P0 NANOSLEEP.SYNCS 0x989680 ;  /* 0x009896800000895d */ /* 0x008fea0003900000 */
[----:B------:R-:W3:Y:S02]  /*9950*/  @!P0 SYNCS.PHASECHK.TRANS64 P0, [R0+URZ+0xb0], R5 ;  /* 0x0000b005000085a7 */ /* 0x000ee400080010ff */
[----:B---3--:R-:W-:Y:S05]  /*9960*/  @!P0 BRA `(.L_x_154) ;  /* 0xfffffffc00f08947 */ /* 0x008fea000383ffff */
[----:B------:R-:W-:Y:S05]  /*9970*/  BRA `(.L_x_155) ;  /* 0xffffff9400207947 */ /* 0x000fea000383ffff */
.L_x_55:
[----:B-1----:R1:W3:Y:S02]  /*9980*/  SYNCS.PHASECHK.TRANS64.TRYWAIT P1, [R0+URZ+0xa0], R4 ;  /* 0x0000a004000075a7 */ /* 0x0022e400080211ff */
[----:B---3--:R-:W-:Y:S05]  /*9990*/  @!P1 NANOSLEEP.SYNCS 0x989680 ;  /* 0x009896800000995d */ /* 0x008fea0003900000 */
[----:B------:R-:W3:Y:S02]  /*99a0*/  @!P1 SYNCS.PHASECHK.TRANS64 P1, [R0+URZ+0xa0], R4 ;  /* 0x0000a004000095a7 */ /* 0x000ee400080210ff */
[----:B---3--:R-:W-:Y:S05]  /*99b0*/  @!P1 BRA `(.L_x_55) ;  /* 0xfffffffc00f09947 */ /* 0x008fea000383ffff */
[----:B------:R-:W-:Y:S05]  /*99c0*/  BRA `(.L_x_156) ;  /* 0xffffff9400507947 */ /* 0x000fea000383ffff */
.L_x_58:
[----:B------:R-:W-:-:S07]  /*99d0*/  MOV R0, UR5 ;  /* 0x0000000500007c02 */ /* 0x000fce0008000f00 */
.L_x_157:
[----:B-1----:R1:W3:Y:S02]  /*99e0*/  SYNCS.PHASECHK.TRANS64.TRYWAIT P0, [R0+URZ+0xb0], R2 ;  /* 0x0000b002000075a7 */ /* 0x0022e400080011ff */
[----:B---3--:R-:W-:Y:S05]  /*99f0*/  @!P0 NANOSLEEP.SYNCS 0x989680 ;  /* 0x009896800000895d */ /* 0x008fea0003900000 */
[----:B------:R-:W3:Y:S02]  /*9a00*/  @!P0 SYNCS.PHASECHK.TRANS64 P0, [R0+URZ+0xb0], R2 ;  /* 0x0000b002000085a7 */ /* 0x000ee400080010ff */
[----:B---3--:R-:W-:Y:S05]  /*9a10*/  @!P0 BRA `(.L_x_157) ;  /* 0xfffffffc00f08947 */ /* 0x008fea000383ffff */
[----:B------:R-:W-:Y:S05]  /*9a20*/  BRA `(.L_x_57) ;  /* 0xffffff9400a47947 */ /* 0x000fea000383ffff */
.L_x_65:
[----:B-1----:R1:W3:Y:S02]  /*9a30*/  SYNCS.PHASECHK.TRANS64.TRYWAIT P1, [R0+URZ+0xa0], R2 ;  /* 0x0000a002000075a7 */ /* 0x0022e400080211ff */
[----:B---3--:R-:W-:Y:S05]  /*9a40*/  @!P1 NANOSLEEP.SYNCS 0x989680 ;  /* 0x009896800000995d */ /* 0x008fea0003900000 */
[----:B------:R-:W3:Y:S02]  /*9a50*/  @!P1 SYNCS.PHASECHK.TRANS64 P1, [R0+URZ+0xa0], R2 ;  /* 0x0000a002000095a7 */ /* 0x000ee400080210ff */
[----:B---3--:R-:W-:Y:S05]  /*9a60*/  @!P1 BRA `(.L_x_65) ;  /* 0xfffffffc00f09947 */ /* 0x008fea000383ffff */
[----:B------:R-:W-:Y:S05]  /*9a70*/  BRA `(.L_x_158) ;  /* 0xffffff9c00b87947 */ /* 0x000fea000383ffff */
.L_x_66:
[----:B------:R-:W-:-:S07]  /*9a80*/  MOV R2, UR15 ;  /* 0x0000000f00027c02 */ /* 0x000fce0008000f00 */
.L_x_159:
[----:B-1----:R1:W3:Y:S02]  /*9a90*/  SYNCS.PHASECHK.TRANS64.TRYWAIT P0, [R2+URZ+0xd0], R0 ;  /* 0x0000d000020075a7 */ /* 0x0022e400080011ff */
[----:B---3--:R-:W-:Y:S05]  /*9aa0*/  @!P0 NANOSLEEP.SYNCS 0x989680 ;  /* 0x009896800000895d */ /* 0x008fea0003900000 */
[----:B------:R-:W3:Y:S02]  /*9ab0*/  @!P0 SYNCS.PHASECHK.TRANS64 P0, [R2+URZ+0xd0], R0 ;  /* 0x0000d000020085a7 */ /* 0x000ee400080010ff */
[----:B---3--:R-:W-:Y:S05]  /*9ac0*/  @!P0 BRA `(.L_x_159) ;  /* 0xfffffffc00f08947 */ /* 0x008fea000383ffff */
[----:B------:R-:W-:Y:S05]  /*9ad0*/  BRA `(.L_x_160) ;  /* 0xffffff9c00f07947 */ /* 0x000fea000383ffff */
.L_x_69:
[----:B------:R-:W-:Y:S07]  /*9ae0*/  MOV R0, UR14 ;  /* 0x0000000e00007c02 */ /* 0x000fee0008000f00 */
.L_x_161:
[----:B-1----:R1:W3:Y:S02]  /*9af0*/  SYNCS.PHASECHK.TRANS64.TRYWAIT P0, [R0+URZ], R2 ;  /* 0x00000002000075a7 */ /* 0x0022e400080011ff */
[----:B---3--:R-:W-:Y:S05]  /*9b00*/  @!P0 NANOSLEEP.SYNCS 0x989680 ;  /* 0x009896800000895d */ /* 0x008fea0003900000 */
[----:B------:R-:W3:Y:S02]  /*9b10*/  @!P0 SYNCS.PHASECHK.TRANS64 P0, [R0+URZ], R2 ;  /* 0x00000002000085a7 */ /* 0x000ee400080010ff */
[----:B---3--:R-:W-:Y:S05]  /*9b20*/  @!P0 BRA `(.L_x_161) ;  /* 0xfffffffc00f08947 */ /* 0x008fea000383ffff */
[----:B------:R-:W-:Y:S05]  /*9b30*/  BRA `(.L_x_68) ;  /* 0xffffffa0000c7947 */ /* 0x000fea000383ffff */
.L_x_72:
[----:B------:R-:W-:-:S07]  /*9b40*/  MOV R0, UR5 ;  /* 0x0000000500007c02 */ /* 0x000fce0008000f00 */
.L_x_162:
[----:B--2---:R2:W3:Y:S02]  /*9b50*/  SYNCS.PHASECHK.TRANS64.TRYWAIT P0, [R0+URZ], R2 ;  /* 0x00000002000075a7 */ /* 0x0044e400080011ff */
[----:B---3--:R-:W-:Y:S05]  /*9b60*/  @!P0 NANOSLEEP.SYNCS 0x989680 ;  /* 0x009896800000895d */ /* 0x008fea0003900000 */
[----:B------:R-:W3:Y:S02]  /*9b70*/  @!P0 SYNCS.PHASECHK.TRANS64 P0, [R0+URZ], R2 ;  /* 0x00000002000085a7 */ /* 0x000ee400080010ff */
[----:B---3--:R-:W-:Y:S05]  /*9b80*/  @!P0 BRA `(.L_x_162) ;  /* 0xfffffffc00f08947 */ /* 0x008fea000383ffff */
[----:B------:R-:W-:Y:S05]  /*9b90*/  BRA `(.L_x_163) ;  /* 0xffffffa4001c7947 */ /* 0x000fea000383ffff */
.L_x_73:
[----:B------:R-:W-:-:S07]  /*9ba0*/  MOV R0, UR6 ;  /* 0x0000000600007c02 */ /* 0x000fce0008000f00 */
.L_x_164:
[----:B--2---:R2:W3:Y:S02]  /*9bb0*/  SYNCS.PHASECHK.TRANS64.TRYWAIT P0, [R0+URZ], R2 ;  /* 0x00000002000075a7 */ /* 0x0044e400080011ff */
[----:B---3--:R-:W-:Y:S05]  /*9bc0*/  @!P0 NANOSLEEP.SYNCS 0x989680 ;  /* 0x009896800000895d */ /* 0x008fea0003900000 */
[----:B------:R-:W3:Y:S02]  /*9bd0*/  @!P0 SYNCS.PHASECHK.TRANS64 P0, [R0+URZ], R2 ;  /* 0x00000002000085a7 */ /* 0x000ee400080010ff */
[----:B---3--:R-:W-:Y:S05]  /*9be0*/  @!P0 BRA `(.L_x_164) ;  /* 0xfffffffc00f08947 */ /* 0x008fea000383ffff */
[----:B------:R-:W-:Y:S05]  /*9bf0*/  BRA `(.L_x_165) ;  /* 0xffffffa400287947 */ /* 0x000fea000383ffff */
.L_x_78:
[----:B--2---:R2:W3:Y:S02]  /*9c00*/  SYNCS.PHASECHK.TRANS64.TRYWAIT P0, [R0+URZ+0xa0], R2 ;  /* 0x0000a002000075a7 */ /* 0x0044e400080011ff */
[----:B---3--:R-:W-:Y:S05]  /*9c10*/  @!P0 NANOSLEEP.SYNCS 0x989680 ;  /* 0x009896800000895d */ /* 0x008fea0003900000 */
[----:B------:R-:W3:Y:S02]  /*9c20*/  @!P0 SYNCS.PHASECHK.TRANS64 P0, [R0+URZ+0xa0], R2 ;  /* 0x0000a002000085a7 */ /* 0x000ee400080010ff */
[----:B---3--:R-:W-:Y:S05]  /*9c30*/  @!P0 BRA `(.L_x_78) ;  /* 0xfffffffc00f08947 */ /* 0x008fea000383ffff */
[----:B------:R-:W-:Y:S05]  /*9c40*/  BRA `(.L_x_166) ;  /* 0xffffffa800207947 */ /* 0x000fea000383ffff */
.L_x_81:
[----:B------:R-:W-:Y:S07]  /*9c50*/  MOV R0, UR4 ;  /* 0x0000000400007c02 */ /* 0x000fee0008000f00 */
.L_x_167:
[----:B-1----:R1:W2:Y:S02]  /*9c60*/  SYNCS.PHASECHK.TRANS64.TRYWAIT P0, [R0+URZ+0x98], R2 ;  /* 0x00009802000075a7 */ /* 0x0022a400080011ff */
[----:B--2---:R-:W-:Y:S05]  /*9c70*/  @!P0 NANOSLEEP.SYNCS 0x989680 ;  /* 0x009896800000895d */ /* 0x004fea0003900000 */
[----:B------:R-:W2:Y:S02]  /*9c80*/  @!P0 SYNCS.PHASECHK.TRANS64 P0, [R0+URZ+0x98], R2 ;  /* 0x00009802000085a7 */ /* 0x000ea400080010ff */
[----:B--2---:R-:W-:Y:S05]  /*9c90*/  @!P0 BRA `(.L_x_167) ;  /* 0xfffffffc00f08947 */ /* 0x004fea000383ffff */
[----:B------:R-:W-:Y:S05]  /*9ca0*/  BRA `(.L_x_80) ;  /* 0xffffffac001c7947 */ /* 0x000fea000383ffff */
.L_x_84:
[----:B------:R-:W-:Y:S07]  /*9cb0*/  MOV R0, UR4 ;  /* 0x0000000400007c02 */ /* 0x000fee0008000f00 */
.L_x_168:
[----:B-1----:R1:W2:Y:S02]  /*9cc0*/  SYNCS.PHASECHK.TRANS64.TRYWAIT P0, [R0+URZ+0x70], R28 ;  /* 0x0000701c000075a7 */ /* 0x0022a400080011ff */
[----:B--2---:R-:W-:Y:S05]  /*9cd0*/  @!P0 NANOSLEEP.SYNCS 0x989680 ;  /* 0x009896800000895d */ /* 0x004fea0003900000 */
[----:B------:R-:W2:Y:S02]  /*9ce0*/  @!P0 SYNCS.PHASECHK.TRANS64 P0, [R0+URZ+0x70], R28 ;  /* 0x0000701c000085a7 */ /* 0x000ea400080010ff */
[----:B--2---:R-:W-:Y:S05]  /*9cf0*/  @!P0 BRA `(.L_x_168) ;  /* 0xfffffffc00f08947 */ /* 0x004fea000383ffff */
[----:B------:R-:W-:Y:S05]  /*9d00*/  BRA `(.L_x_169) ;  /* 0xffffffac00747947 */ /* 0x000fea000383ffff */
.L_x_85:
[----:B------:R-:W-:Y:S07]  /*9d10*/  MOV R0, UR4 ;  /* 0x0000000400007c02 */ /* 0x000fee0008000f00 */
.L_x_170:
[----:B-1----:R1:W2:Y:S02]  /*9d20*/  SYNCS.PHASECHK.TRANS64.TRYWAIT P0, [R0+URZ+0x78], R28 ;  /* 0x0000781c000075a7 */ /* 0x0022a400080011ff */
[----:B--2---:R-:W-:Y:S05]  /*9d30*/  @!P0 NANOSLEEP.SYNCS 0x989680 ;  /* 0x009896800000895d */ /* 0x004fea0003900000 */
[----:B------:R-:W2:Y:S02]  /*9d40*/  @!P0 SYNCS.PHASECHK.TRANS64 P0, [R0+URZ+0x78], R28 ;  /* 0x0000781c000085a7 */ /* 0x000ea400080010ff */
[----:B--2---:R-:W-:Y:S05]  /*9d50*/  @!P0 BRA `(.L_x_170) ;  /* 0xfffffffc00f08947 */ /* 0x004fea000383ffff */
[----:B------:R-:W-:Y:S05]  /*9d60*/  BRA `(.L_x_171) ;  /* 0xffffffac00ac7947 */ /* 0x000fea000383ffff */
.L_x_86:
[----:B------:R-:W-:Y:S07]  /*9d70*/  MOV R0, UR4 ;  /* 0x0000000400007c02 */ /* 0x000fee0008000f00 */
.L_x_172:
[----:B-1----:R1:W2:Y:S02]  /*9d80*/  SYNCS.PHASECHK.TRANS64.TRYWAIT P0, [R0+URZ+0x80], R28 ;  /* 0x0000801c000075a7 */ /* 0x0022a400080011ff */
[----:B--2---:R-:W-:Y:S05]  /*9d90*/  @!P0 NANOSLEEP.SYNCS 0x989680 ;  /* 0x009896800000895d */ /* 0x004fea0003900000 */
[----:B------:R-:W2:Y:S02]  /*9da0*/  @!P0 SYNCS.PHASECHK.TRANS64 P0, [R0+URZ+0x80], R28 ;  /* 0x0000801c000085a7 */ /* 0x000ea400080010ff */
[----:B--2---:R-:W-:Y:S05]  /*9db0*/  @!P0 BRA `(.L_x_172) ;  /* 0xfffffffc00f08947 */ /* 0x004fea000383ffff */
[----:B------:R-:W-:Y:S05]  /*9dc0*/  BRA `(.L_x_173) ;  /* 0xffffffac00f07947 */ /* 0x000fea000383ffff */
.L_x_87:
[----:B------:R-:W-:Y:S07]  /*9dd0*/  MOV R0, UR4 ;  /* 0x0000000400007c02 */ /* 0x000fee0008000f00 */
.L_x_174:
[----:B-1----:R1:W2:Y:S02]  /*9de0*/  SYNCS.PHASECHK.TRANS64.TRYWAIT P0, [R0+URZ+0x88], R28 ;  /* 0x0000881c000075a7 */ /* 0x0022a400080011ff */
[----:B--2---:R-:W-:Y:S05]  /*9df0*/  @!P0 NANOSLEEP.SYNCS 0x989680 ;  /* 0x009896800000895d */ /* 0x004fea0003900000 */
[----:B------:R-:W2:Y:S02]  /*9e00*/  @!P0 SYNCS.PHASECHK.TRANS64 P0, [R0+URZ+0x88], R28 ;  /* 0x0000881c000085a7 */ /* 0x000ea400080010ff */
[----:B--2---:R-:W-:Y:S05]  /*9e10*/  @!P0 BRA `(.L_x_174) ;  /* 0xfffffffc00f08947 */ /* 0x004fea000383ffff */
[----:B------:R-:W-:Y:S05]  /*9e20*/  BRA `(.L_x_175) ;  /* 0xffffffb000747947 */ /* 0x000fea000383ffff */
.L_x_89:
[----:B------:R-:W-:-:S07]  /*9e30*/  MOV R0, UR4 ;  /* 0x0000000400007c02 */ /* 0x000fce0008000f00 */
.L_x_176:
[----:B-1----:R1:W3:Y:S02]  /*9e40*/  SYNCS.PHASECHK.TRANS64.TRYWAIT P0, [R0+URZ+0x70], R2 ;  /* 0x00007002000075a7 */ /* 0x0022e400080011ff */
[----:B---3--:R-:W-:Y:S05]  /*9e50*/  @!P0 NANOSLEEP.SYNCS 0x989680 ;  /* 0x009896800000895d */ /* 0x008fea0003900000 */
[----:B------:R-:W3:Y:S02]  /*9e60*/  @!P0 SYNCS.PHASECHK.TRANS64 P0, [R0+URZ+0x70], R2 ;  /* 0x00007002000085a7 */ /* 0x000ee400080010ff */
[----:B---3--:R-:W-:Y:S05]  /*9e70*/  @!P0 BRA `(.L_x_176) ;  /* 0xfffffffc00f08947 */ /* 0x008fea000383ffff */
[----:B------:R-:W-:Y:S05]  /*9e80*/  BRA `(.L_x_177) ;  /* 0xffffffb000e87947 */ /* 0x000fea000383ffff */
.L_x_90:
[----:B-1----:R-:W-:-:S07]  /*9e90*/  MOV R0, UR4 ;  /* 0x0000000400007c02 */ /* 0x002fce0008000f00 */
.L_x_178:
[----:B-1----:R1:W3:Y:S02]  /*9ea0*/  SYNCS.PHASECHK.TRANS64.TRYWAIT P0, [R0+URZ+0x78], R2 ;  /* 0x00007802000075a7 */ /* 0x0022e400080011ff */
[----:B---3--:R-:W-:Y:S05]  /*9eb0*/  @!P0 NANOSLEEP.SYNCS 0x989680 ;  /* 0x009896800000895d */ /* 0x008fea0003900000 */
[----:B------:R-:W3:Y:S02]  /*9ec0*/  @!P0 SYNCS.PHASECHK.TRANS64 P0, [R0+URZ+0x78], R2 ;  /* 0x00007802000085a7 */ /* 0x000ee400080010ff */
[----:B---3--:R-:W-:Y:S05]  /*9ed0*/  @!P0 BRA `(.L_x_178) ;  /* 0xfffffffc00f08947 */ /* 0x008fea000383ffff */
[----:B------:R-:W-:Y:S05]  /*9ee0*/  BRA `(.L_x_179) ;  /* 0xffffffb000d87947 */ /* 0x000fea000383ffff */
.L_x_91:
[----:B-1----:R-:W-:-:S07]  /*9ef0*/  MOV R0, UR4 ;  /* 0x0000000400007c02 */ /* 0x002fce0008000f00 */
.L_x_180:
[----:B-1----:R1:W3:Y:S02]  /*9f00*/  SYNCS.PHASECHK.TRANS64.TRYWAIT P0, [R0+URZ+0x80], R2 ;  /* 0x00008002000075a7 */ /* 0x0022e400080011ff */
[----:B---3--:R-:W-:Y:S05]  /*9f10*/  @!P0 NANOSLEEP.SYNCS 0x989680 ;  /* 0x009896800000895d */ /* 0x008fea0003900000 */
[----:B------:R-:W3:Y:S02]  /*9f20*/  @!P0 SYNCS.PHASECHK.TRANS64 P0, [R0+URZ+0x80], R2 ;  /* 0x00008002000085a7 */ /* 0x000ee400080010ff */
[----:B---3--:R-:W-:Y:S05]  /*9f30*/  @!P0 BRA `(.L_x_180) ;  /* 0xfffffffc00f08947 */ /* 0x008fea000383ffff */
[----:B------:R-:W-:Y:S05]  /*9f40*/  BRA `(.L_x_181) ;  /* 0xffffffb000c87947 */ /* 0x000fea000383ffff */
.L_x_93:
[----:B---3--:R3:W4:Y:S02]  /*9f50*/  SYNCS.PHASECHK.TRANS64.TRYWAIT P0, [R0+URZ+0xa0], R2 ;  /* 0x0000a002000075a7 */ /* 0x00872400080011ff */
[----:B----4-:R-:W-:Y:S05]  /*9f60*/  @!P0 NANOSLEEP.SYNCS 0x989680 ;  /* 0x009896800000895d */ /* 0x010fea0003900000 */
[----:B------:R-:W4:Y:S02]  /*9f70*/  @!P0 SYNCS.PHASECHK.TRANS64 P0, [R0+URZ+0xa0], R2 ;  /* 0x0000a002000085a7 */ /* 0x000f2400080010ff */
[----:B----4-:R-:W-:Y:S05]  /*9f80*/  @!P0 BRA `(.L_x_93) ;  /* 0xfffffffc00f08947 */ /* 0x010fea000383ffff */
[----:B------:R-:W-:Y:S05]  /*9f90*/  BRA `(.L_x_182) ;  /* 0xffffffb400907947 */ /* 0x000fea000383ffff */
.L_x_104:
[----:B-1----:R-:W-:Y:S04]  /*9fa0*/  MOV R2, UR49 ;  /* 0x0000003100027c02 */ /* 0x002fe80008000f00 */
[----:B------:R1:W3:Y:S03]  /*9fb0*/  SYNCS.PHASECHK.TRANS64.TRYWAIT P1, [R2+URZ+0x50], R3 ;  /* 0x00005003020075a7 */ /* 0x0002e600080211ff */
[----:B---3--:R-:W-:Y:S05]  /*9fc0*/  @!P1 NANOSLEEP.SYNCS 0x989680 ;  /* 0x009896800000995d */ /* 0x008fea0003900000 */
[----:B------:R-:W3:Y:S02]  /*9fd0*/  @!P1 SYNCS.PHASECHK.TRANS64 P1, [R2+URZ+0x50], R3 ;  /* 0x00005003020095a7 */ /* 0x000ee400080210ff */
[----:B---3--:R-:W-:Y:S05]  /*9fe0*/  @!P1 BRA `(.L_x_104) ;  /* 0xfffffffc00ec9947 */ /* 0x008fea000383ffff */
[----:B------:R-:W-:Y:S05]  /*9ff0*/  BRA `(.L_x_103) ;  /* 0xffffffc000947947 */ /* 0x000fea000383ffff */
.L_x_106:
[----:B-1----:R1:W4:Y:S02]  /*a000*/  SYNCS.PHASECHK.TRANS64.TRYWAIT P0, [R64+URZ+0xc0], R0 ;  /* 0x0000c000400075a7 */ /* 0x00232400080011ff */
[----:B----4-:R-:W-:Y:S05]  /*a010*/  @!P0 NANOSLEEP.SYNCS 0x989680 ;  /* 0x009896800000895d */ /* 0x010fea0003900000 */
[----:B------:R-:W4:Y:S02]  /*a020*/  @!P0 SYNCS.PHASECHK.TRANS64 P0, [R64+URZ+0xc0], R0 ;  /* 0x0000c000400085a7 */ /* 0x000f2400080010ff */
[----:B----4-:R-:W-:Y:S05]  /*a030*/  @!P0 BRA `(.L_x_106) ;  /* 0xfffffffc00f08947 */ /* 0x010fea000383ffff */
[----:B------:R-:W-:Y:S05]  /*a040*/  BRA `(.L_x_105) ;  /* 0xffffffc000bc7947 */ /* 0x000fea000383ffff */
.L_x_115:
[----:B--2---:R2:W4:Y:S02]  /*a050*/  SYNCS.PHASECHK.TRANS64.TRYWAIT P0, [R2+URZ+0x50], R0 ;  /* 0x00005000020075a7 */ /* 0x00452400080011ff */
[----:B----4-:R-:W-:Y:S05]  /*a060*/  @!P0 NANOSLEEP.SYNCS 0x989680 ;  /* 0x009896800000895d */ /* 0x010fea0003900000 */
[----:B------:R-:W4:Y:S02]  /*a070*/  @!P0 SYNCS.PHASECHK.TRANS64 P0, [R2+URZ+0x50], R0 ;  /* 0x00005000020085a7 */ /* 0x000f2400080010ff */
[----:B----4-:R-:W-:Y:S05]  /*a080*/  @!P0 BRA `(.L_x_115) ;  /* 0xfffffffc00f08947 */ /* 0x010fea000383ffff */
[----:B------:R-:W-:Y:S05]  /*a090*/  BRA `(.L_x_114) ;  /* 0xffffffcc00987947 */ /* 0x000fea000383ffff */
.L_x_123:
[----:B--2---:R2:W4:Y:S02]  /*a0a0*/  SYNCS.PHASECHK.TRANS64.TRYWAIT P0, [R0+URZ+0x50], R6 ;  /* 0x00005006000075a7 */ /* 0x00452400080011ff */
[----:B----4-:R-:W-:Y:S05]  /*a0b0*/  @!P0 NANOSLEEP.SYNCS 0x989680 ;  /* 0x009896800000895d */ /* 0x010fea0003900000 */
[----:B------:R-:W4:Y:S02]  /*a0c0*/  @!P0 SYNCS.PHASECHK.TRANS64 P0, [R0+URZ+0x50], R6 ;  /* 0x00005006000085a7 */ /* 0x000f2400080010ff */
[----:B----4-:R-:W-:Y:S05]  /*a0d0*/  @!P0 BRA `(.L_x_123) ;  /* 0xfffffffc00f08947 */ /* 0x010fea000383ffff */
[----:B------:R-:W-:Y:S05]  /*a0e0*/  BRA `(.L_x_122) ;  /* 0xffffffd800987947 */ /* 0x000fea000383ffff */
.L_x_131:
[----:B--2---:R2:W4:Y:S02]  /*a0f0*/  SYNCS.PHASECHK.TRANS64.TRYWAIT P0, [R0+URZ+0x50], R5 ;  /* 0x00005005000075a7 */ /* 0x00452400080011ff */
[----:B----4-:R-:W-:Y:S05]  /*a100*/  @!P0 NANOSLEEP.SYNCS 0x989680 ;  /* 0x009896800000895d */ /* 0x010fea0003900000 */
[----:B------:R-:W4:Y:S02]  /*a110*/  @!P0 SYNCS.PHASECHK.TRANS64 P0, [R0+URZ+0x50], R5 ;  /* 0x00005005000085a7 */ /* 0x000f2400080010ff */
[----:B----4-:R-:W-:Y:S05]  /*a120*/  @!P0 BRA `(.L_x_131) ;  /* 0xfffffffc00f08947 */ /* 0x010fea000383ffff */
[----:B------:R-:W-:Y:S05]  /*a130*/  BRA `(.L_x_130) ;  /* 0xffffffe400987947 */ /* 0x000fea000383ffff */
        .weak           $__internal_0_$__cuda_sm10x_tcgen05_guardrail_trap_col_being_dealloced_not_returned_by_alloc
        .type           $__internal_0_$__cuda_sm10x_tcgen05_guardrail_trap_col_being_dealloced_not_returned_by_alloc,@function
        .size           $__internal_0_$__cuda_sm10x_tcgen05_guardrail_trap_col_being_dealloced_not_returned_by_alloc,($__internal_1_$__cuda_sm10x_tcgen05_guardrail_trap_phase_invalid_during_alloc - $__internal_0_$__cuda_sm10x_tcgen05_guardrail_trap_col_being_dealloced_not_returned_by_alloc)
$__internal_0_$__cuda_sm10x_tcgen05_guardrail_trap_col_being_dealloced_not_returned_by_alloc:
[----:B------:R-:W-:Y:S05]  /*a140*/  BPT.TRAP 0x1 ;  /* 0x000000040000795c */ /* 0x000fea0000300000 */
[----:B------:R-:W-:-:S04]  /*a150*/  HFMA2 R3, -RZ, RZ, 0, 0 ;  /* 0x00000000ff037431 */ /* 0x000fc800000001ff */
[----:B------:R-:W-:Y:S05]  /*a160*/  RET.REL.NODEC R2 `(_ZN7cutlass13device_kernelINS_4gemm6kernel13GemmUniversalIN4cute5tupleIJiiiiEEENS1_10collective13CollectiveMmaINS1_46MainloopSm100TmaUmmaWarpSpecializedBlockScaledILi5ELi2ELi2ENS5_IJNS4_1CILi1EEENSA_ILi8EEESB_EEEEENS5_IJNSA_ILi128EEESF_NSA_ILi256EEEEEENS5_IJNS_12float_e2m1_tENS_13float_ue8m0_tEEEENS5_IJNS5_IJlSB_lEEENS4_6LayoutINS5_IJNS5_IJNS5_IJNSA_ILi32EEENSA_ILi4EEEEEEiEEESQ_NS5_IJSB_iEEEEEENS5_IJNS5_IJNS5_IJNSA_ILi16EEESO_EEEiEEENS5_IJNS5_IJNSA_ILi0EEESB_EEENSA_ILi512EEEEEENS5_IJSW_iEEEEEEEEEEESK_S13_NS4_8TiledMMAINS4_8MMA_AtomIJNS4_17SM100_MMA_MXF4_SSISI_SI_fSJ_Li128ELi128ELi32ELNS4_4UMMA5MajorE0ELS18_0ELNS17_7ScaleInE0ELS19_0EEEEEENSM_INS5_IJSB_SB_SB_EEENS5_IJSW_SW_SW_EEEEENS5_IJNS4_10UnderscoreES1F_S1F_EEEEENS5_IJNS4_23SM90_TMA_LOAD_MULTICASTES1I_EEENS5_IJNS4_14ComposedLayoutINS4_7SwizzleILi3ELi4ELi3EEENS4_18smem_ptr_flag_bitsILi4EEENSM_INS5_IJSC_SG_EEENS5_IJSG_SB_EEEEEEENSM_INS5_IJNS5_IJNS5_IJSP_SB_EEENS5_IJSN_NSA_ILi2EEEEEEEEESB_NS5_IJS1U_S1U_EEEEEENS5_IJNS5_IJNS5_IJSU_SY_EEESX_EEESW_NS5_IJS1U_SY_EEEEEEEEEEEvNS4_8identityENS5_IJNS4_13SM90_TMA_LOADES26_EEES24_vS25_EENS_8epilogue10collective18CollectiveEpilogueINS29_23Sm100TmaWarpSpecializedILi4ELi2ELi32ELb1ELb0EEEJSH_NS5_IJNSM_ISF_SB_EENSM_ISN_SB_EEEEENS_10bfloat16_tESL_S2H_SL_NS29_6fusion15FusionCallbacksIS2D_NS2I_17LinearCombinationIS2H_fS2H_fLNS_15FloatRoundStyleE2EEESH_S2G_JEEENS4_5SM1004TMEM4LOAD26SM100_TMEM_LOAD_32dp32b32xES26_NS1K_INS1L_ILi2ELi4ELi3EEENS1N_ILi16EEENSM_INS5_IJSC_SN_EEENS5_IJSN_SB_EEEEEEENS4_39AutoVectorizingCopyWithAssumedAlignmentILi128EEENS4_14SM90_TMA_STOREES2X_S2Z_S2Z_EEEvvEEEEvNT_6ParamsE) ;  /* 0xffffff5c02a47950 */ /* 0x000fea0003c3ffff */
        .weak           $__internal_1_$__cuda_sm10x_tcgen05_guardrail_trap_phase_invalid_during_alloc
        .type           $__internal_1_$__cuda_sm10x_tcgen05_guardrail_trap_phase_invalid_during_alloc,@function
        .size           $__internal_1_$__cuda_sm10x_tcgen05_guardrail_trap_phase_invalid_during_alloc,($__internal_2_$__cuda_sm10x_tcgen05_guardrail_trap_unallocated_columns_being_dealloced - $__internal_1_$__cuda_sm10x_tcgen05_guardrail_trap_phase_invalid_during_alloc)
$__internal_1_$__cuda_sm10x_tcgen05_guardrail_trap_phase_invalid_during_alloc:
[----:B------:R-:W-:Y:S05]  /*a170*/  BPT.TRAP 0x1 ;  /* 0x000000040000795c */ /* 0x000fea0000300000 */
[----:B------:R-:W-:-:S04]  /*a180*/  MOV R3, 0x0 ;  /* 0x0000000000037802 */ /* 0x000fc80000000f00 */
[----:B------:R-:W-:Y:S05]  /*a190*/  RET.REL.NODEC R2 `(_ZN7cutlass13device_kernelINS_4gemm6kernel13GemmUniversalIN4cute5tupleIJiiiiEEENS1_10collective13CollectiveMmaINS1_46MainloopSm100TmaUmmaWarpSpecializedBlockScaledILi5ELi2ELi2ENS5_IJNS4_1CILi1EEENSA_ILi8EEESB_EEEEENS5_IJNSA_ILi128EEESF_NSA_ILi256EEEEEENS5_IJNS_12float_e2m1_tENS_13float_ue8m0_tEEEENS5_IJNS5_IJlSB_lEEENS4_6LayoutINS5_IJNS5_IJNS5_IJNSA_ILi32EEENSA_ILi4EEEEEEiEEESQ_NS5_IJSB_iEEEEEENS5_IJNS5_IJNS5_IJNSA_ILi16EEESO_EEEiEEENS5_IJNS5_IJNSA_ILi0EEESB_EEENSA_ILi512EEEEEENS5_IJSW_iEEEEEEEEEEESK_S13_NS4_8TiledMMAINS4_8MMA_AtomIJNS4_17SM100_MMA_MXF4_SSISI_SI_fSJ_Li128ELi128ELi32ELNS4_4UMMA5MajorE0ELS18_0ELNS17_7ScaleInE0ELS19_0EEEEEENSM_INS5_IJSB_SB_SB_EEENS5_IJSW_SW_SW_EEEEENS5_IJNS4_10UnderscoreES1F_S1F_EEEEENS5_IJNS4_23SM90_TMA_LOAD_MULTICASTES1I_EEENS5_IJNS4_14ComposedLayoutINS4_7SwizzleILi3ELi4ELi3EEENS4_18smem_ptr_flag_bitsILi4EEENSM_INS5_IJSC_SG_EEENS5_IJSG_SB_EEEEEEENSM_INS5_IJNS5_IJNS5_IJSP_SB_EEENS5_IJSN_NSA_ILi2EEEEEEEEESB_NS5_IJS1U_S1U_EEEEEENS5_IJNS5_IJNS5_IJSU_SY_EEESX_EEESW_NS5_IJS1U_SY_EEEEEEEEEEEvNS4_8identityENS5_IJNS4_13SM90_TMA_LOADES26_EEES24_vS25_EENS_8epilogue10collective18CollectiveEpilogueINS29_23Sm100TmaWarpSpecializedILi4ELi2ELi32ELb1ELb0EEEJSH_NS5_IJNSM_ISF_SB_EENSM_ISN_SB_EEEEENS_10bfloat16_tESL_S2H_SL_NS29_6fusion15FusionCallbacksIS2D_NS2I_17LinearCombinationIS2H_fS2H_fLNS_15FloatRoundStyleE2EEESH_S2G_JEEENS4_5SM1004TMEM4LOAD26SM100_TMEM_LOAD_32dp32b32xES26_NS1K_INS1L_ILi2ELi4ELi3EEENS1N_ILi16EEENSM_INS5_IJSC_SN_EEENS5_IJSN_SB_EEEEEEENS4_39AutoVectorizingCopyWithAssumedAlignmentILi128EEENS4_14SM90_TMA_STOREES2X_S2Z_S2Z_EEEvvEEEEvNT_6ParamsE) ;  /* 0xffffff5c02987950 */ /* 0x000fea0003c3ffff */
        .weak           $__internal_2_$__cuda_sm10x_tcgen05_guardrail_trap_unallocated_columns_being_dealloced
        .type           $__internal_2_$__cuda_sm10x_tcgen05_guardrail_trap_unallocated_columns_being_dealloced,@function
        .size           $__internal_2_$__cuda_sm10x_tcgen05_guardrail_trap_unallocated_columns_being_dealloced,(.L_x_184 - $__internal_2_$__cuda_sm10x_tcgen05_guardrail_trap_unallocated_columns_being_dealloced)
$__internal_2_$__cuda_sm10x_tcgen05_guardrail_trap_unallocated_columns_being_dealloced:
[----:B------:R-:W-:Y:S05]  /*a1a0*/  BPT.TRAP 0x1 ;  /* 0x000000040000795c */ /* 0x000fea0000300000 */
[----:B------:R-:W-:-:S04]  /*a1b0*/  HFMA2 R3, -RZ, RZ, 0, 0 ;  /* 0x00000000ff037431 */ /* 0x000fc800000001ff */
[----:B------:R-:W-:Y:S05]  /*a1c0*/  RET.REL.NODEC R2 `(_ZN7cutlass13device_kernelINS_4gemm6kernel13GemmUniversalIN4cute5tupleIJiiiiEEENS1_10collective13CollectiveMmaINS1_46MainloopSm100TmaUmmaWarpSpecializedBlockScaledILi5ELi2ELi2ENS5_IJNS4_1CILi1EEENSA_ILi8EEESB_EEEEENS5_IJNSA_ILi128EEESF_NSA_ILi256EEEEEENS5_IJNS_12float_e2m1_tENS_13float_ue8m0_tEEEENS5_IJNS5_IJlSB_lEEENS4_6LayoutINS5_IJNS5_IJNS5_IJNSA_ILi32EEENSA_ILi4EEEEEEiEEESQ_NS5_IJSB_iEEEEEENS5_IJNS5_IJNS5_IJNSA_ILi16EEESO_EEEiEEENS5_IJNS5_IJNSA_ILi0EEESB_EEENSA_ILi512EEEEEENS5_IJSW_iEEEEEEEEEEESK_S13_NS4_8TiledMMAINS4_8MMA_AtomIJNS4_17SM100_MMA_MXF4_SSISI_SI_fSJ_Li128ELi128ELi32ELNS4_4UMMA5MajorE0ELS18_0ELNS17_7ScaleInE0ELS19_0EEEEEENSM_INS5_IJSB_SB_SB_EEENS5_IJSW_SW_SW_EEEEENS5_IJNS4_10UnderscoreES1F_S1F_EEEEENS5_IJNS4_23SM90_TMA_LOAD_MULTICASTES1I_EEENS5_IJNS4_14ComposedLayoutINS4_7SwizzleILi3ELi4ELi3EEENS4_18smem_ptr_flag_bitsILi4EEENSM_INS5_IJSC_SG_EEENS5_IJSG_SB_EEEEEEENSM_INS5_IJNS5_IJNS5_IJSP_SB_EEENS5_IJSN_NSA_ILi2EEEEEEEEESB_NS5_IJS1U_S1U_EEEEEENS5_IJNS5_IJNS5_IJSU_SY_EEESX_EEESW_NS5_IJS1U_SY_EEEEEEEEEEEvNS4_8identityENS5_IJNS4_13SM90_TMA_LOADES26_EEES24_vS25_EENS_8epilogue10collective18CollectiveEpilogueINS29_23Sm100TmaWarpSpecializedILi4ELi2ELi32ELb1ELb0EEEJSH_NS5_IJNSM_ISF_SB_EENSM_ISN_SB_EEEEENS_10bfloat16_tESL_S2H_SL_NS29_6fusion15FusionCallbacksIS2D_NS2I_17LinearCombinationIS2H_fS2H_fLNS_15FloatRoundStyleE2EEESH_S2G_JEEENS4_5SM1004TMEM4LOAD26SM100_TMEM_LOAD_32dp32b32xES26_NS1K_INS1L_ILi2ELi4ELi3EEENS1N_ILi16EEENSM_INS5_IJSC_SN_EEENS5_IJSN_SB_EEEEEEENS4_39AutoVectorizingCopyWithAssumedAlignmentILi128EEENS4_14SM90_TMA_STOREES2X_S2Z_S2Z_EEEvvEEEEvNT_6ParamsE) ;  /* 0xffffff5c028c7950 */ /* 0x000fea0003c3ffff */
.L_x_183:
[----:B------:R-:W-:-:S00]  /*a1d0*/  BRA `(.L_x_183) ;  /* 0xfffffffc00fc7947 */ /* 0x000fc0000383ffff */
[----:B------:R-:W-:-:S00]  /*a1e0*/  NOP ;  /* 0x0000000000007918 */ /* 0x000fc00000000000 */
        /* <DEDUP_REMOVED lines=9> */
.L_x_184:


//--------------------- .nv.global.init           --------------------------
	.section	.nv.global.init,"aw",@progbits
.nv.global.init:
	.type		$str$29,@object
	.size		$str$29,($str$30 - $str$29)
$str$29:
        /*0000*/ 	.byte	0x28, 0x61, 0x64, 0x64, 0x72, 0x65, 0x73, 0x73, 0x20, 0x26, 0x20, 0x6d, 0x61, 0x73, 0x6b, 0x29
        /*0010*/ 	.byte	0x20, 0x3d, 0x3d, 0x20, 0x30, 0x00
	.type		$str$30,@object
	.size		$str$30,($str$26 - $str$30)
$str$30:
        /*0016*/ 	.byte	0x2f, 0x74, 0x6d, 0x70, 0x2f, 0x63, 0x75, 0x74, 0x6c, 0x61, 0x73, 0x73, 0x5f, 0x73, 0x77, 0x65
        /*0026*/ 	.byte	0x65, 0x70, 0x5f, 0x73, 0x72, 0x63, 0x2f, 0x69, 0x6e, 0x63, 0x6c, 0x75, 0x64, 0x65, 0x2f, 0x63
        /*0036*/ 	.byte	0x75, 0x74, 0x65, 0x2f, 0x70, 0x6f, 0x69, 0x6e, 0x74, 0x65, 0x72, 0x5f, 0x66, 0x6c, 0x61, 0x67
        /*0046*/ 	.byte	0x67, 0x65, 0x64, 0x2e, 0x68, 0x70, 0x70, 0x00
	.type		$str$26,@object
	.size		$str$26,($str$25 - $str$26)
$str$26:
        /*004e*/ 	.byte	0x2f, 0x74, 0x6d, 0x70, 0x2f, 0x63, 0x75, 0x74, 0x6c, 0x61, 0x73, 0x73, 0x5f, 0x73, 0x77, 0x65
        /*005e*/ 	.byte	0x65, 0x70, 0x5f, 0x73, 0x72, 0x63, 0x2f, 0x69, 0x6e, 0x63, 0x6c, 0x75, 0x64, 0x65, 0x2f, 0x63
        /*006e*/ 	.byte	0x75, 0x74, 0x65, 0x2f, 0x61, 0x74, 0x6f, 0x6d, 0x2f, 0x63, 0x6f, 0x70, 0x79, 0x5f, 0x74, 0x72
        /*007e*/ 	.byte	0x61, 0x69, 0x74, 0x73, 0x5f, 0x73, 0x6d, 0x31, 0x30, 0x30, 0x2e, 0x68, 0x70, 0x70, 0x00
	.type		$str$25,@object
	.size		$str$25,(__unnamed_1 - $str$25)
$str$25:
        /*008d*/ 	.byte	0x28, 0x28, 0x75, 0x69, 0x6e, 0x74, 0x33, 0x32, 0x5f, 0x74, 0x28, 0x74, 0x68, 0x72, 0x65, 0x61
        /*009d*/ 	.byte	0x64, 0x49, 0x64, 0x78, 0x2e, 0x78, 0x29, 0x20, 0x2f, 0x20, 0x33, 0x32, 0x29, 0x20, 0x25, 0x20
        /*00ad*/ 	.byte	0x34, 0x29, 0x20, 0x3d, 0x3d, 0x20, 0x28, 0x28, 0x28, 0x74, 0x6d, 0x65, 0x6d, 0x5f, 0x61, 0x64
        /*00bd*/ 	.byte	0x64, 0x72, 0x20, 0x3e, 0x3e, 0x20, 0x31, 0x36, 0x29, 0x20, 0x2f, 0x20, 0x33, 0x32, 0x29, 0x20
        /*00cd*/ 	.byte	0x25, 0x20, 0x34, 0x29, 0x00
	.type		__unnamed_1,@object
	.size		__unnamed_1,(__unnamed_2 - __unnamed_1)
__unnamed_1:
        /*00d2*/ 	.byte	0x61, 0x75, 0x74, 0x6f, 0x20, 0x63, 0x75, 0x74, 0x65, 0x3a, 0x3a, 0x61, 0x73, 0x5f, 0x70, 0x6f
        /* <DEDUP_REMOVED lines=24> */
        /*0262*/ 	.byte	0x34, 0x30, 0x39, 0x36, 0x3e, 0x3e, 0x3e, 0x3e, 0x5d, 0x00
	.type		__unnamed_2,@object
	.size		__unnamed_2,(.L_2 - __unnamed_2)
__unnamed_2:
        /* <DEDUP_REMOVED lines=42> */
        /*050c*/ 	.byte	0x3e, 0x3e, 0x5d, 0x00
.L_2:


//--------------------- .nv.shared._ZN7cutlass13device_kernelINS_4gemm6kernel13GemmUniversalIN4cute5tupleIJiiiiEEENS1_10collective13CollectiveMmaINS1_46MainloopSm100TmaUmmaWarpSpecializedBlockScaledILi5ELi2ELi2ENS5_IJNS4_1CILi1EEENSA_ILi8EEESB_EEEEENS5_IJNSA_ILi128EEESF_NSA_ILi256EEEEEENS5_IJNS_12float_e2m1_tENS_13float_ue8m0_tEEEENS5_IJNS5_IJlSB_lEEENS4_6LayoutINS5_IJNS5_IJNS5_IJNSA_ILi32EEENSA_ILi4EEEEEEiEEESQ_NS5_IJSB_iEEEEEENS5_IJNS5_IJNS5_IJNSA_ILi16EEESO_EEEiEEENS5_IJNS5_IJNSA_ILi0EEESB_EEENSA_ILi512EEEEEENS5_IJSW_iEEEEEEEEEEESK_S13_NS4_8TiledMMAINS4_8MMA_AtomIJNS4_17SM100_MMA_MXF4_SSISI_SI_fSJ_Li128ELi128ELi32ELNS4_4UMMA5MajorE0ELS18_0ELNS17_7ScaleInE0ELS19_0EEEEEENSM_INS5_IJSB_SB_SB_EEENS5_IJSW_SW_SW_EEEEENS5_IJNS4_10UnderscoreES1F_S1F_EEEEENS5_IJNS4_23SM90_TMA_LOAD_MULTICASTES1I_EEENS5_IJNS4_14ComposedLayoutINS4_7SwizzleILi3ELi4ELi3EEENS4_18smem_ptr_flag_bitsILi4EEENSM_INS5_IJSC_SG_EEENS5_IJSG_SB_EEEEEEENSM_INS5_IJNS5_IJNS5_IJSP_SB_EEENS5_IJSN_NSA_ILi2EEEEEEEEESB_NS5_IJS1U_S1U_EEEEEENS5_IJNS5_IJNS5_IJSU_SY_EEESX_EEESW_NS5_IJS1U_SY_EEEEEEEEEEEvNS4_8identityENS5_IJNS4_13SM90_TMA_LOADES26_EEES24_vS25_EENS_8epilogue10collective18CollectiveEpilogueINS29_23Sm100TmaWarpSpecializedILi4ELi2ELi32ELb1ELb0EEEJSH_NS5_IJNSM_ISF_SB_EENSM_ISN_SB_EEEEENS_10bfloat16_tESL_S2H_SL_NS29_6fusion15FusionCallbacksIS2D_NS2I_17LinearCombinationIS2H_fS2H_fLNS_15FloatRoundStyleE2EEESH_S2G_JEEENS4_5SM1004TMEM4LOAD26SM100_TMEM_LOAD_32dp32b32xES26_NS1K_INS1L_ILi2ELi4ELi3EEENS1N_ILi16EEENSM_INS5_IJSC_SN_EEENS5_IJSN_SB_EEEEEEENS4_39AutoVectorizingCopyWithAssumedAlignmentILi128EEENS4_14SM90_TMA_STOREES2X_S2Z_S2Z_EEEvvEEEEvNT_6ParamsE --------------------------
	.section	.nv.shared._ZN7cutlass13device_kernelINS_4gemm6kernel13GemmUniversalIN4cute5tupleIJiiiiEEENS1_10collective13CollectiveMmaINS1_46MainloopSm100TmaUmmaWarpSpecializedBlockScaledILi5ELi2ELi2ENS5_IJNS4_1CILi1EEENSA_ILi8EEESB_EEEEENS5_IJNSA_ILi128EEESF_NSA_ILi256EEEEEENS5_IJNS_12float_e2m1_tENS_13float_ue8m0_tEEEENS5_IJNS5_IJlSB_lEEENS4_6LayoutINS5_IJNS5_IJNS5_IJNSA_ILi32EEENSA_ILi4EEEEEEiEEESQ_NS5_IJSB_iEEEEEENS5_IJNS5_IJNS5_IJNSA_ILi16EEESO_EEEiEEENS5_IJNS5_IJNSA_ILi0EEESB_EEENSA_ILi512EEEEEENS5_IJSW_iEEEEEEEEEEESK_S13_NS4_8TiledMMAINS4_8MMA_AtomIJNS4_17SM100_MMA_MXF4_SSISI_SI_fSJ_Li128ELi128ELi32ELNS4_4UMMA5MajorE0ELS18_0ELNS17_7ScaleInE0ELS19_0EEEEEENSM_INS5_IJSB_SB_SB_EEENS5_IJSW_SW_SW_EEEEENS5_IJNS4_10UnderscoreES1F_S1F_EEEEENS5_IJNS4_23SM90_TMA_LOAD_MULTICASTES1I_EEENS5_IJNS4_14ComposedLayoutINS4_7SwizzleILi3ELi4ELi3EEENS4_18smem_ptr_flag_bitsILi4EEENSM_INS5_IJSC_SG_EEENS5_IJSG_SB_EEEEEEENSM_INS5_IJNS5_IJNS5_IJSP_SB_EEENS5_IJSN_NSA_ILi2EEEEEEEEESB_NS5_IJS1U_S1U_EEEEEENS5_IJNS5_IJNS5_IJSU_SY_EEESX_EEESW_NS5_IJS1U_SY_EEEEEEEEEEEvNS4_8identityENS5_IJNS4_13SM90_TMA_LOADES26_EEES24_vS25_EENS_8epilogue10collective18CollectiveEpilogueINS29_23Sm100TmaWarpSpecializedILi4ELi2ELi32ELb1ELb0EEEJSH_NS5_IJNSM_ISF_SB_EENSM_ISN_SB_EEEEENS_10bfloat16_tESL_S2H_SL_NS29_6fusion15FusionCallbacksIS2D_NS2I_17LinearCombinationIS2H_fS2H_fLNS_15FloatRoundStyleE2EEESH_S2G_JEEENS4_5SM1004TMEM4LOAD26SM100_TMEM_LOAD_32dp32b32xES26_NS1K_INS1L_ILi2ELi4ELi3EEENS1N_ILi16EEENSM_INS5_IJSC_SN_EEENS5_IJSN_SB_EEEEEEENS4_39AutoVectorizingCopyWithAssumedAlignmentILi128EEENS4_14SM90_TMA_STOREES2X_S2Z_S2Z_EEEvvEEEEvNT_6ParamsE,"aw",@nobits
	.sectionflags	@""
	.align	16
	.zero		1024


//--------------------- .nv.shared.reserved.0     --------------------------
	.section	.nv.shared.reserved.0,"aw",@nobits
	.weak		__nv_reservedSMEM_offset_0_alias
	.size		__nv_reservedSMEM_offset_0_alias, 0, 64
	.other		__nv_reservedSMEM_offset_0_alias,@"STO_CUDA_RESERVED_SHARED STV_DEFAULT"
__nv_reservedSMEM_offset_0_alias:
	.zero		0
.nv.shared.reserved.0:
	.zero		64
	.weak		__nv_reservedSMEM_tcgen05_partition
	.type		__nv_reservedSMEM_tcgen05_partition,@object
	.size		__nv_reservedSMEM_tcgen05_partition,(.L_0 - __nv_reservedSMEM_tcgen05_partition)
__nv_reservedSMEM_tcgen05_partition:
	.zero		32
.L_0:


//--------------------- .nv.global                --------------------------
	.section	.nv.global,"aw",@nobits
.nv.global:
	.type		_ZN40_INTERNAL_cd064678_4_k_cu_f0a822af_274614cute1_E,@object
	.size		_ZN40_INTERNAL_cd064678_4_k_cu_f0a822af_274614cute1_E,(_ZN40_INTERNAL_cd064678_4_k_cu_f0a822af_274614cuda3std3__45__cpo6cbeginE - _ZN40_INTERNAL_cd064678_4_k_cu_f0a822af_274614cute1_E)
_ZN40_INTERNAL_cd064678_4_k_cu_f0a822af_274614cute1_E:
	.zero		1
	.type		_ZN40_INTERNAL_cd064678_4_k_cu_f0a822af_274614cuda3std3__45__cpo6cbeginE,@object
	.size		_ZN40_INTERNAL_cd064678_4_k_cu_f0a822af_274614cuda3std3__45__cpo6cbeginE,(_ZN40_INTERNAL_cd064678_4_k_cu_f0a822af_274614cuda3std3__48in_placeE - _ZN40_INTERNAL_cd064678_4_k_cu_f0a822af_274614cuda3std3__45__cpo6cbeginE)
_ZN40_INTERNAL_cd064678_4_k_cu_f0a822af_274614cuda3std3__45__cpo6cbeginE:
	.zero		1
	.type		_ZN40_INTERNAL_cd064678_4_k_cu_f0a822af_274614cuda3std3__48in_placeE,@object
	.size		_ZN40_INTERNAL_cd064678_4_k_cu_f0a822af_274614cuda3std3__48in_placeE,(_ZN40_INTERNAL_cd064678_4_k_cu_f0a822af_274614cuda3std6ranges3__45__cpo9iter_moveE - _ZN40_INTERNAL_cd064678_4_k_cu_f0a822af_274614cuda3std3__48in_placeE)
_ZN40_INTERNAL_cd064678_4_k_cu_f0a822af_274614cuda3std3__48in_placeE:
	.zero		1
	.type		_ZN40_INTERNAL_cd064678_4_k_cu_f0a822af_274614cuda3std6ranges3__45__cpo9iter_moveE,@object
	.size		_ZN40_INTERNAL_cd064678_4_k_cu_f0a822af_274614cuda3std6ranges3__45__cpo9iter_moveE,(_ZN40_INTERNAL_cd064678_4_k_cu_f0a822af_274614cuda3std3__45__cpo5beginE - _ZN40_INTERNAL_cd064678_4_k_cu_f0a822af_274614cuda3std6ranges3__45__cpo9iter_moveE)
_ZN40_INTERNAL_cd064678_4_k_cu_f0a822af_274614cuda3std6ranges3__45__cpo9iter_moveE:
	.zero		1
	.type		_ZN40_INTERNAL_cd064678_4_k_cu_f0a822af_274614cuda3std3__45__cpo5beginE,@object
	.size		_ZN40_INTERNAL_cd064678_4_k_cu_f0a822af_274614cuda3std3__45__cpo5beginE,(_ZN40_INTERNAL_cd064678_4_k_cu_f0a822af_274614cuda3std3__442_GLOBAL__N__cd064678_4_k_cu_f0a822af_274616ignoreE - _ZN40_INTERNAL_cd064678_4_k_cu_f0a822af_274614cuda3std3__45__cpo5beginE)
_ZN40_INTERNAL_cd064678_4_k_cu_f0a822af_274614cuda3std3__45__cpo5beginE:
	.zero		1
	.type		_ZN40_INTERNAL_cd064678_4_k_cu_f0a822af_274614cuda3std3__442_GLOBAL__N__cd064678_4_k_cu_f0a822af_274616ignoreE,@object
	.size		_ZN40_INTERNAL_cd064678_4_k_cu_f0a822af_274614cuda3std3__442_GLOBAL__N__cd064678_4_k_cu_f0a822af_274616ignoreE,(_ZN40_INTERNAL_cd064678_4_k_cu_f0a822af_274614cute7productE - _ZN40_INTERNAL_cd064678_4_k_cu_f0a822af_274614cuda3std3__442_GLOBAL__N__cd064678_4_k_cu_f0a822af_274616ignoreE)
_ZN40_INTERNAL_cd064678_4_k_cu_f0a822af_274614cuda3std3__442_GLOBAL__N__cd064678_4_k_cu_f0a822af_274616ignoreE:
	.zero		1
	.type		_ZN40_INTERNAL_cd064678_4_k_cu_f0a822af_274614cute7productE,@object
	.size		_ZN40_INTERNAL_cd064678_4_k_cu_f0a822af_274614cute7productE,(_ZN40_INTERNAL_cd064678_4_k_cu_f0a822af_274614cuda3std3__45__cpo3endE - _ZN40_INTERNAL_cd064678_4_k_cu_f0a822af_274614cute7productE)
_ZN40_INTERNAL_cd064678_4_k_cu_f0a822af_274614cute7productE:
	.zero		1
	.type		_ZN40_INTERNAL_cd064678_4_k_cu_f0a822af_274614cuda3std3__45__cpo3endE,@object
	.size		_ZN40_INTERNAL_cd064678_4_k_cu_f0a822af_274614cuda3std3__45__cpo3endE,(_ZN40_INTERNAL_cd064678_4_k_cu_f0a822af_274614cuda3std3__419piecewise_constructE - _ZN40_INTERNAL_cd064678_4_k_cu_f0a822af_274614cuda3std3__45__cpo3endE)
_ZN40_INTERNAL_cd064678_4_k_cu_f0a822af_274614cuda3std3__45__cpo3endE:
	.zero		1
	.type		_ZN40_INTERNAL_cd064678_4_k_cu_f0a822af_274614cuda3std3__419piecewise_constructE,@object
	.size		_ZN40_INTERNAL_cd064678_4_k_cu_f0a822af_274614cuda3std3__419piecewise_constructE,(_ZN40_INTERNAL_cd064678_4_k_cu_f0a822af_274614cuda3std3__45__cpo4cendE - _ZN40_INTERNAL_cd064678_4_k_cu_f0a822af_274614cuda3std3__419piecewise_constructE)
_ZN40_INTERNAL_cd064678_4_k_cu_f0a822af_274614cuda3std3__419piecewise_constructE:
	.zero		1
	.type		_ZN40_INTERNAL_cd064678_4_k_cu_f0a822af_274614cuda3std3__45__cpo4cendE,@object
	.size		_ZN40_INTERNAL_cd064678_4_k_cu_f0a822af_274614cuda3std3__45__cpo4cendE,(_ZN40_INTERNAL_cd064678_4_k_cu_f0a822af_274614cuda3std6ranges3__45__cpo4swapE - _ZN40_INTERNAL_cd064678_4_k_cu_f0a822af_274614cuda3std3__45__cpo4cendE)
_ZN40_INTERNAL_cd064678_4_k_cu_f0a822af_274614cuda3std3__45__cpo4cendE:
	.zero		1
	.type		_ZN40_INTERNAL_cd064678_4_k_cu_f0a822af_274614cuda3std6ranges3__45__cpo4swapE,@object
	.size		_ZN40_INTERNAL_cd064678_4_k_cu_f0a822af_274614cuda3std6ranges3__45__cpo4swapE,(.L_10 - _ZN40_INTERNAL_cd064678_4_k_cu_f0a822af_274614cuda3std6ranges3__45__cpo4swapE)
_ZN40_INTERNAL_cd064678_4_k_cu_f0a822af_274614cuda3std6ranges3__45__cpo4swapE:
	.zero		1
.L_10:


//--------------------- .nv.constant0._ZN7cutlass13device_kernelINS_4gemm6kernel13GemmUniversalIN4cute5tupleIJiiiiEEENS1_10collective13CollectiveMmaINS1_46MainloopSm100TmaUmmaWarpSpecializedBlockScaledILi5ELi2ELi2ENS5_IJNS4_1CILi1EEENSA_ILi8EEESB_EEEEENS5_IJNSA_ILi128EEESF_NSA_ILi256EEEEEENS5_IJNS_12float_e2m1_tENS_13float_ue8m0_tEEEENS5_IJNS5_IJlSB_lEEENS4_6LayoutINS5_IJNS5_IJNS5_IJNSA_ILi32EEENSA_ILi4EEEEEEiEEESQ_NS5_IJSB_iEEEEEENS5_IJNS5_IJNS5_IJNSA_ILi16EEESO_EEEiEEENS5_IJNS5_IJNSA_ILi0EEESB_EEENSA_ILi512EEEEEENS5_IJSW_iEEEEEEEEEEESK_S13_NS4_8TiledMMAINS4_8MMA_AtomIJNS4_17SM100_MMA_MXF4_SSISI_SI_fSJ_Li128ELi128ELi32ELNS4_4UMMA5MajorE0ELS18_0ELNS17_7ScaleInE0ELS19_0EEEEEENSM_INS5_IJSB_SB_SB_EEENS5_IJSW_SW_SW_EEEEENS5_IJNS4_10UnderscoreES1F_S1F_EEEEENS5_IJNS4_23SM90_TMA_LOAD_MULTICASTES1I_EEENS5_IJNS4_14ComposedLayoutINS4_7SwizzleILi3ELi4ELi3EEENS4_18smem_ptr_flag_bitsILi4EEENSM_INS5_IJSC_SG_EEENS5_IJSG_SB_EEEEEEENSM_INS5_IJNS5_IJNS5_IJSP_SB_EEENS5_IJSN_NSA_ILi2EEEEEEEEESB_NS5_IJS1U_S1U_EEEEEENS5_IJNS5_IJNS5_IJSU_SY_EEESX_EEESW_NS5_IJS1U_SY_EEEEEEEEEEEvNS4_8identityENS5_IJNS4_13SM90_TMA_LOADES26_EEES24_vS25_EENS_8epilogue10collective18CollectiveEpilogueINS29_23Sm100TmaWarpSpecializedILi4ELi2ELi32ELb1ELb0EEEJSH_NS5_IJNSM_ISF_SB_EENSM_ISN_SB_EEEEENS_10bfloat16_tESL_S2H_SL_NS29_6fusion15FusionCallbacksIS2D_NS2I_17LinearCombinationIS2H_fS2H_fLNS_15FloatRoundStyleE2EEESH_S2G_JEEENS4_5SM1004TMEM4LOAD26SM100_TMEM_LOAD_32dp32b32xES26_NS1K_INS1L_ILi2ELi4ELi3EEENS1N_ILi16EEENSM_INS5_IJSC_SN_EEENS5_IJSN_SB_EEEEEEENS4_39AutoVectorizingCopyWithAssumedAlignmentILi128EEENS4_14SM90_TMA_STOREES2X_S2Z_S2Z_EEEvvEEEEvNT_6ParamsE --------------------------
	.section	.nv.constant0._ZN7cutlass13device_kernelINS_4gemm6kernel13GemmUniversalIN4cute5tupleIJiiiiEEENS1_10collective13CollectiveMmaINS1_46MainloopSm100TmaUmmaWarpSpecializedBlockScaledILi5ELi2ELi2ENS5_IJNS4_1CILi1EEENSA_ILi8EEESB_EEEEENS5_IJNSA_ILi128EEESF_NSA_ILi256EEEEEENS5_IJNS_12float_e2m1_tENS_13float_ue8m0_tEEEENS5_IJNS5_IJlSB_lEEENS4_6LayoutINS5_IJNS5_IJNS5_IJNSA_ILi32EEENSA_ILi4EEEEEEiEEESQ_NS5_IJSB_iEEEEEENS5_IJNS5_IJNS5_IJNSA_ILi16EEESO_EEEiEEENS5_IJNS5_IJNSA_ILi0EEESB_EEENSA_ILi512EEEEEENS5_IJSW_iEEEEEEEEEEESK_S13_NS4_8TiledMMAINS4_8MMA_AtomIJNS4_17SM100_MMA_MXF4_SSISI_SI_fSJ_Li128ELi128ELi32ELNS4_4UMMA5MajorE0ELS18_0ELNS17_7ScaleInE0ELS19_0EEEEEENSM_INS5_IJSB_SB_SB_EEENS5_IJSW_SW_SW_EEEEENS5_IJNS4_10UnderscoreES1F_S1F_EEEEENS5_IJNS4_23SM90_TMA_LOAD_MULTICASTES1I_EEENS5_IJNS4_14ComposedLayoutINS4_7SwizzleILi3ELi4ELi3EEENS4_18smem_ptr_flag_bitsILi4EEENSM_INS5_IJSC_SG_EEENS5_IJSG_SB_EEEEEEENSM_INS5_IJNS5_IJNS5_IJSP_SB_EEENS5_IJSN_NSA_ILi2EEEEEEEEESB_NS5_IJS1U_S1U_EEEEEENS5_IJNS5_IJNS5_IJSU_SY_EEESX_EEESW_NS5_IJS1U_SY_EEEEEEEEEEEvNS4_8identityENS5_IJNS4_13SM90_TMA_LOADES26_EEES24_vS25_EENS_8epilogue10collective18CollectiveEpilogueINS29_23Sm100TmaWarpSpecializedILi4ELi2ELi32ELb1ELb0EEEJSH_NS5_IJNSM_ISF_SB_EENSM_ISN_SB_EEEEENS_10bfloat16_tESL_S2H_SL_NS29_6fusion15FusionCallbacksIS2D_NS2I_17LinearCombinationIS2H_fS2H_fLNS_15FloatRoundStyleE2EEESH_S2G_JEEENS4_5SM1004TMEM4LOAD26SM100_TMEM_LOAD_32dp32b32xES26_NS1K_INS1L_ILi2ELi4ELi3EEENS1N_ILi16EEENSM_INS5_IJSC_SN_EEENS5_IJSN_SB_EEEEEEENS4_39AutoVectorizingCopyWithAssumedAlignmentILi128EEENS4_14SM90_TMA_STOREES2X_S2Z_S2Z_EEEvvEEEEvNT_6ParamsE,"a",@progbits
	.sectionflags	@""
	.align	4
.nv.constant0._ZN7cutlass13device_kernelINS_4gemm6kernel13GemmUniversalIN4cute5tupleIJiiiiEEENS1_10collective13CollectiveMmaINS1_46MainloopSm100TmaUmmaWarpSpecializedBlockScaledILi5ELi2ELi2ENS5_IJNS4_1CILi1EEENSA_ILi8EEESB_EEEEENS5_IJNSA_ILi128EEESF_NSA_ILi256EEEEEENS5_IJNS_12float_e2m1_tENS_13float_ue8m0_tEEEENS5_IJNS5_IJlSB_lEEENS4_6LayoutINS5_IJNS5_IJNS5_IJNSA_ILi32EEENSA_ILi4EEEEEEiEEESQ_NS5_IJSB_iEEEEEENS5_IJNS5_IJNS5_IJNSA_ILi16EEESO_EEEiEEENS5_IJNS5_IJNSA_ILi0EEESB_EEENSA_ILi512EEEEEENS5_IJSW_iEEEEEEEEEEESK_S13_NS4_8TiledMMAINS4_8MMA_AtomIJNS4_17SM100_MMA_MXF4_SSISI_SI_fSJ_Li128ELi128ELi32ELNS4_4UMMA5MajorE0ELS18_0ELNS17_7ScaleInE0ELS19_0EEEEEENSM_INS5_IJSB_SB_SB_EEENS5_IJSW_SW_SW_EEEEENS5_IJNS4_10UnderscoreES1F_S1F_EEEEENS5_IJNS4_23SM90_TMA_LOAD_MULTICASTES1I_EEENS5_IJNS4_14ComposedLayoutINS4_7SwizzleILi3ELi4ELi3EEENS4_18smem_ptr_flag_bitsILi4EEENSM_INS5_IJSC_SG_EEENS5_IJSG_SB_EEEEEEENSM_INS5_IJNS5_IJNS5_IJSP_SB_EEENS5_IJSN_NSA_ILi2EEEEEEEEESB_NS5_IJS1U_S1U_EEEEEENS5_IJNS5_IJNS5_IJSU_SY_EEESX_EEESW_NS5_IJS1U_SY_EEEEEEEEEEEvNS4_8identityENS5_IJNS4_13SM90_TMA_LOADES26_EEES24_vS25_EENS_8epilogue10collective18CollectiveEpilogueINS29_23Sm100TmaWarpSpecializedILi4ELi2ELi32ELb1ELb0EEEJSH_NS5_IJNSM_ISF_SB_EENSM_ISN_SB_EEEEENS_10bfloat16_tESL_S2H_SL_NS29_6fusion15FusionCallbacksIS2D_NS2I_17LinearCombinationIS2H_fS2H_fLNS_15FloatRoundStyleE2EEESH_S2G_JEEENS4_5SM1004TMEM4LOAD26SM100_TMEM_LOAD_32dp32b32xES26_NS1K_INS1L_ILi2ELi4ELi3EEENS1N_ILi16EEENSM_INS5_IJSC_SN_EEENS5_IJSN_SB_EEEEEEENS4_39AutoVectorizingCopyWithAssumedAlignmentILi128EEENS4_14SM90_TMA_STOREES2X_S2Z_S2Z_EEEvvEEEEvNT_6ParamsE:
	.zero		3968


//--------------------- SYMBOLS --------------------------

	.type		.nv.reservedSmem.offset0,@object
	.size		.nv.reservedSmem.offset0,0x4
	.type		.nv.reservedSmem.cap,@object
	.size		.nv.reservedSmem.cap,0x4
	.type		__assertfail,@function
